//
// Generated by NVIDIA NVVM Compiler
//
// Compiler Build ID: CL-36424714
// Cuda compilation tools, release 13.0, V13.0.88
// Based on NVVM 20.0.0
//

.version 9.0
.target sm_100
.address_size 64

	// .globl	_Z16two_qubit_kernelP6float2iiii
.const .align 8 .b8 operator_matrix[128];
.extern .shared .align 16 .b8 smem[];

.visible .entry _Z16two_qubit_kernelP6float2iiii(
	.param .u64 .ptr .align 1 _Z16two_qubit_kernelP6float2iiii_param_0,
	.param .u32 _Z16two_qubit_kernelP6float2iiii_param_1,
	.param .u32 _Z16two_qubit_kernelP6float2iiii_param_2,
	.param .u32 _Z16two_qubit_kernelP6float2iiii_param_3,
	.param .u32 _Z16two_qubit_kernelP6float2iiii_param_4
)
{
	.local .align 4 .b8 	__local_depot0[4];
	.reg .b64 	%SP;
	.reg .b64 	%SPL;
	.reg .pred 	%p<21>;
	.reg .b32 	%r<91>;
	.reg .b32 	%f<30>;
	.reg .b64 	%rd<32>;

	mov.u64 	%SPL, __local_depot0;
	ld.param.u64 	%rd11, [_Z16two_qubit_kernelP6float2iiii_param_0];
	ld.param.u32 	%r31, [_Z16two_qubit_kernelP6float2iiii_param_1];
	ld.param.u32 	%r33, [_Z16two_qubit_kernelP6float2iiii_param_2];
	ld.param.u32 	%r34, [_Z16two_qubit_kernelP6float2iiii_param_3];
	ld.param.u32 	%r32, [_Z16two_qubit_kernelP6float2iiii_param_4];
	cvta.to.global.u64 	%rd1, %rd11;
	add.s32 	%r35, %r33, 1;
	cvt.u64.u32 	%rd2, %r35;
	add.s32 	%r36, %r34, 1;
	cvt.u64.u32 	%rd3, %r36;
	cvt.rn.f32.s32 	%f1, %r32;
	cvt.rn.f32.s32 	%f4, %r31;
	div.rn.f32 	%f5, %f4, %f1;
	cvt.rpi.f32.f32 	%f6, %f5;
	cvt.rzi.s32.f32 	%r37, %f6;
	mov.u32 	%r1, %nctaid.x;
	cvt.rn.f32.s32 	%f7, %r37;
	mul.f32 	%f8, %f7, 0f3F000000;
	cvt.rn.f32.u32 	%f9, %r1;
	mul.f32 	%f10, %f8, %f9;
	cvt.rpi.f32.f32 	%f11, %f10;
	cvt.rzi.s32.f32 	%r2, %f11;
	setp.lt.s32 	%p1, %r2, 1;
	@%p1 bra 	$L__BB0_25;
	cvt.u32.u64 	%r39, %rd2;
	mov.b64 	%rd12, 1;
	shl.b64 	%rd13, %rd12, %r39;
	cvt.u32.u64 	%r40, %rd3;
	shl.b64 	%rd14, %rd12, %r40;
	cvt.rn.f32.u64 	%f12, %rd13;
	div.rn.f32 	%f13, %f12, %f1;
	cvt.rpi.f32.f32 	%f14, %f13;
	cvt.rzi.s32.f32 	%r3, %f14;
	cvt.rn.f32.u64 	%f15, %rd14;
	div.rn.f32 	%f16, %f15, %f1;
	cvt.rpi.f32.f32 	%f17, %f16;
	cvt.rzi.s32.f32 	%r41, %f17;
	shr.u32 	%r42, %r41, 31;
	add.s32 	%r43, %r41, %r42;
	shr.s32 	%r4, %r43, 1;
	mov.u32 	%r5, %ntid.x;
	mov.u32 	%r6, %tid.x;
	shr.u32 	%r7, %r5, 1;
	shr.u64 	%rd4, %rd13, 1;
	shr.u64 	%rd5, %rd14, 1;
	shr.u32 	%r44, %r32, 31;
	add.s32 	%r45, %r32, %r44;
	shr.s32 	%r8, %r45, 1;
	add.s32 	%r9, %r6, %r5;
	max.s32 	%r46, %r32, %r9;
	setp.lt.s32 	%p2, %r9, %r32;
	selp.s32 	%r10, -1, 0, %p2;
	selp.u32 	%r47, 1, 0, %p2;
	add.s32 	%r48, %r9, %r47;
	sub.s32 	%r49, %r46, %r48;
	div.u32 	%r11, %r49, %r5;
	add.s32 	%r50, %r11, %r47;
	and.b32  	%r12, %r50, 1;
	mov.b32 	%r88, 0;
$L__BB0_2:
	setp.ge.s32 	%p3, %r6, %r32;
	add.u64 	%rd16, %SPL, 0;
	mov.b32 	%r51, 0;
	st.local.u32 	[%rd16], %r51;
	@%p3 bra 	$L__BB0_24;
	mov.u32 	%r52, %ctaid.x;
	mad.lo.s32 	%r53, %r88, %r1, %r52;
	div.s32 	%r54, %r53, %r4;
	mul.lo.s32 	%r55, %r54, %r4;
	sub.s32 	%r56, %r53, %r55;
	div.s32 	%r57, %r56, %r3;
	setp.ne.s32 	%p4, %r12, 0;
	cvt.u64.u32 	%rd17, %r54;
	shl.b64 	%rd18, %rd17, %r40;
	cvt.u64.u32 	%rd19, %r57;
	shl.b64 	%rd20, %rd19, %r39;
	cvt.u32.u64 	%r60, %rd20;
	cvt.u32.u64 	%r61, %rd18;
	add.s32 	%r62, %r60, %r61;
	rem.s32 	%r63, %r53, %r3;
	mad.lo.s32 	%r14, %r63, %r8, %r62;
	cvt.rn.f32.s32 	%f2, %r53;
	cvt.rn.f32.s32 	%f3, %r57;
	mov.u32 	%r90, %r6;
	@%p4 bra 	$L__BB0_10;
	rem.u32 	%r64, %r6, %r7;
	add.s32 	%r15, %r14, %r64;
	setp.lt.u32 	%p5, %r6, %r7;
	selp.b64 	%rd21, 0, %rd4, %p5;
	cvt.u32.u64 	%r65, %rd21;
	add.s32 	%r16, %r15, %r65;
	bar.sync 	0;
	setp.ge.s32 	%p6, %r16, %r31;
	mul.wide.s32 	%rd22, %r16, 8;
	add.s64 	%rd6, %rd1, %rd22;
	@%p6 bra 	$L__BB0_6;
	ld.global.v2.f32 	{%f18, %f19}, [%rd6];
	shl.b32 	%r66, %r6, 3;
	mov.u32 	%r67, smem;
	add.s32 	%r68, %r67, %r66;
	st.shared.v2.f32 	[%r68], {%f18, %f19};
$L__BB0_6:
	bar.sync 	0;
	setp.lt.u32 	%p7, %r6, %r7;
	selp.b64 	%rd23, 0, %rd4, %p7;
	cvt.u32.u64 	%r69, %rd23;
	cvt.u32.u64 	%r70, %rd5;
	add.s32 	%r71, %r70, %r69;
	add.s32 	%r17, %r15, %r71;
	bar.sync 	0;
	setp.ge.s32 	%p8, %r17, %r31;
	@%p8 bra 	$L__BB0_8;
	mul.wide.s32 	%rd24, %r17, 8;
	add.s64 	%rd25, %rd1, %rd24;
	ld.global.v2.f32 	{%f20, %f21}, [%rd25];
	shl.b32 	%r72, %r6, 3;
	mov.u32 	%r73, smem;
	add.s32 	%r74, %r73, %r72;
	st.shared.v2.f32 	[%r74], {%f20, %f21};
$L__BB0_8:
	bar.sync 	0;
	mov.u32 	%r90, %r9;
	@%p6 bra 	$L__BB0_10;
	st.global.v2.f32 	[%rd6], {%f2, %f3};
$L__BB0_10:
	setp.eq.s32 	%p10, %r11, %r10;
	@%p10 bra 	$L__BB0_24;
$L__BB0_11:
	setp.lt.u32 	%p11, %r90, %r7;
	selp.b64 	%rd7, 0, %rd4, %p11;
	rem.u32 	%r75, %r90, %r7;
	add.s32 	%r20, %r14, %r75;
	shl.b32 	%r76, %r90, 3;
	mov.u32 	%r77, smem;
	add.s32 	%r21, %r77, %r76;
	cvt.u32.u64 	%r78, %rd7;
	add.s32 	%r22, %r20, %r78;
	bar.sync 	0;
	setp.ge.s32 	%p12, %r22, %r31;
	mul.wide.s32 	%rd26, %r22, 8;
	add.s64 	%rd8, %rd1, %rd26;
	@%p12 bra 	$L__BB0_13;
	ld.global.v2.f32 	{%f22, %f23}, [%rd8];
	st.shared.v2.f32 	[%r21], {%f22, %f23};
$L__BB0_13:
	bar.sync 	0;
	cvt.u32.u64 	%r80, %rd5;
	add.s32 	%r81, %r80, %r78;
	add.s32 	%r23, %r20, %r81;
	bar.sync 	0;
	setp.ge.s32 	%p13, %r23, %r31;
	@%p13 bra 	$L__BB0_15;
	mul.wide.s32 	%rd27, %r23, 8;
	add.s64 	%rd28, %rd1, %rd27;
	ld.global.v2.f32 	{%f24, %f25}, [%rd28];
	st.shared.v2.f32 	[%r21], {%f24, %f25};
$L__BB0_15:
	bar.sync 	0;
	@%p12 bra 	$L__BB0_17;
	st.global.v2.f32 	[%rd8], {%f2, %f3};
$L__BB0_17:
	add.s32 	%r24, %r90, %r5;
	setp.lt.u32 	%p15, %r24, %r7;
	selp.b64 	%rd9, 0, %rd4, %p15;
	rem.u32 	%r82, %r24, %r7;
	add.s32 	%r25, %r14, %r82;
	shl.b32 	%r83, %r5, 3;
	add.s32 	%r26, %r21, %r83;
	cvt.u32.u64 	%r84, %rd9;
	add.s32 	%r27, %r25, %r84;
	bar.sync 	0;
	setp.ge.s32 	%p16, %r27, %r31;
	mul.wide.s32 	%rd29, %r27, 8;
	add.s64 	%rd10, %rd1, %rd29;
	@%p16 bra 	$L__BB0_19;
	ld.global.v2.f32 	{%f26, %f27}, [%rd10];
	st.shared.v2.f32 	[%r26], {%f26, %f27};
$L__BB0_19:
	bar.sync 	0;
	add.s32 	%r87, %r80, %r84;
	add.s32 	%r28, %r25, %r87;
	bar.sync 	0;
	setp.ge.s32 	%p17, %r28, %r31;
	@%p17 bra 	$L__BB0_21;
	mul.wide.s32 	%rd30, %r28, 8;
	add.s64 	%rd31, %rd1, %rd30;
	ld.global.v2.f32 	{%f28, %f29}, [%rd31];
	st.shared.v2.f32 	[%r26], {%f28, %f29};
$L__BB0_21:
	bar.sync 	0;
	@%p16 bra 	$L__BB0_23;
	st.global.v2.f32 	[%rd10], {%f2, %f3};
$L__BB0_23:
	add.s32 	%r90, %r24, %r5;
	setp.lt.s32 	%p19, %r90, %r32;
	@%p19 bra 	$L__BB0_11;
$L__BB0_24:
	add.s32 	%r88, %r88, 1;
	setp.ne.s32 	%p20, %r88, %r2;
	@%p20 bra 	$L__BB0_2;
$L__BB0_25:
	ret;

}


// ===== COMPILED SASS (sm_100) =====

	.target	sm_100

	.elftype	@"ET_EXEC"


//--------------------- .note.nv.tkinfo           --------------------------
	.section	.note.nv.tkinfo,"",@"SHT_NOTE"
	.sectionflags	@"SHF_NOTE_NV_TKINFO"
	.tkinfo
        /*0018*/ 	.word	0x00000002
        /*0030*/ 	.string	""
        /*0030*/ 	.string	"ptxas"
        /*0030*/ 	.string	"Cuda compilation tools, release 13.0, V13.0.88"
        /*0030*/ 	.string	"Build cuda_13.0.r13.0/compiler.36424714_0"
        /*0030*/ 	.string	"-arch sm_100 -m 64 "



//--------------------- .note.nv.cuinfo           --------------------------
	.section	.note.nv.cuinfo,"",@"SHT_NOTE"
	.sectionflags	@"SHF_NOTE_NV_CUINFO"
        /*0018*/ 	.short	0x0002
        /*001a*/ 	.short	0x0064
        /*001c*/ 	.short	0x0082
	.zero		2


//--------------------- .nv.info                  --------------------------
	.section	.nv.info,"",@"SHT_CUDA_INFO"
	.align	4


	//----- nvinfo : EIATTR_REGCOUNT
	.align		4
        /*0000*/ 	.byte	0x04, 0x2f
        /*0002*/ 	.short	(.L_2 - .L_1)
	.align		4
.L_1:
        /*0004*/ 	.word	index@(_Z16two_qubit_kernelP6float2iiii)
        /*0008*/ 	.word	0x0000001f


	//----- nvinfo : EIATTR_FRAME_SIZE
	.align		4
.L_2:
        /*000c*/ 	.byte	0x04, 0x11
        /*000e*/ 	.short	(.L_4 - .L_3)
	.align		4
.L_3:
        /*0010*/ 	.word	index@($__internal_0_$__cuda_sm3x_div_rn_noftz_f32_slowpath)
        /*0014*/ 	.word	0x00000000


	//----- nvinfo : EIATTR_FRAME_SIZE
	.align		4
.L_4:
        /*0018*/ 	.byte	0x04, 0x11
        /*001a*/ 	.short	(.L_6 - .L_5)
	.align		4
.L_5:
        /*001c*/ 	.word	index@(_Z16two_qubit_kernelP6float2iiii)
        /*0020*/ 	.word	0x00000000


	//----- nvinfo : EIATTR_MIN_STACK_SIZE
	.align		4
.L_6:
        /*0024*/ 	.byte	0x04, 0x12
        /*0026*/ 	.short	(.L_8 - .L_7)
	.align		4
.L_7:
        /*0028*/ 	.word	index@(_Z16two_qubit_kernelP6float2iiii)
        /*002c*/ 	.word	0x00000000
.L_8:


//--------------------- .nv.compat                --------------------------
	.section	.nv.compat,"",@"SHT_CUDA_COMPAT_INFO"
	.align	4
        /*0000*/ 	.byte	0x02, 0x09, 0x00, 0x00, 0x02, 0x02, 0x01, 0x00, 0x02, 0x05, 0x05, 0x00, 0x03, 0x07, 0x01, 0x01
        /*0010*/ 	.byte	0x02, 0x03, 0x00, 0x00, 0x02, 0x06, 0x01, 0x00, 0x04, 0x0b, 0x08, 0x00, 0x01, 0x00, 0x00, 0x00
        /*0020*/ 	.byte	0x00, 0x00, 0x00, 0x00


//--------------------- .nv.info._Z16two_qubit_kernelP6float2iiii --------------------------
	.section	.nv.info._Z16two_qubit_kernelP6float2iiii,"",@"SHT_CUDA_INFO"
	.sectionflags	@""
	.align	4


	//----- nvinfo : EIATTR_CUDA_API_VERSION
	.align		4
        /*0000*/ 	.byte	0x04, 0x37
        /*0002*/ 	.short	(.L_10 - .L_9)
.L_9:
        /*0004*/ 	.word	0x00000082


	//----- nvinfo : EIATTR_KPARAM_INFO
	.align		4
.L_10:
        /*0008*/ 	.byte	0x04, 0x17
        /*000a*/ 	.short	(.L_12 - .L_11)
.L_11:
        /*000c*/ 	.word	0x00000000
        /*0010*/ 	.short	0x0004
        /*0012*/ 	.short	0x0014
        /*0014*/ 	.byte	0x00, 0xf0, 0x11, 0x00


	//----- nvinfo : EIATTR_KPARAM_INFO
	.align		4
.L_12:
        /*0018*/ 	.byte	0x04, 0x17
        /*001a*/ 	.short	(.L_14 - .L_13)
.L_13:
        /*001c*/ 	.word	0x00000000
        /*0020*/ 	.short	0x0003
        /*0022*/ 	.short	0x0010
        /*0024*/ 	.byte	0x00, 0xf0, 0x11, 0x00


	//----- nvinfo : EIATTR_KPARAM_INFO
	.align		4
.L_14:
        /*0028*/ 	.byte	0x04, 0x17
        /*002a*/ 	.short	(.L_16 - .L_15)
.L_15:
        /*002c*/ 	.word	0x00000000
        /*0030*/ 	.short	0x0002
        /*0032*/ 	.short	0x000c
        /*0034*/ 	.byte	0x00, 0xf0, 0x11, 0x00


	//----- nvinfo : EIATTR_KPARAM_INFO
	.align		4
.L_16:
        /*0038*/ 	.byte	0x04, 0x17
        /*003a*/ 	.short	(.L_18 - .L_17)
.L_17:
        /*003c*/ 	.word	0x00000000
        /*0040*/ 	.short	0x0001
        /*0042*/ 	.short	0x0008
        /*0044*/ 	.byte	0x00, 0xf0, 0x11, 0x00


	//----- nvinfo : EIATTR_KPARAM_INFO
	.align		4
.L_18:
        /*0048*/ 	.byte	0x04, 0x17
        /*004a*/ 	.short	(.L_20 - .L_19)
.L_19:
        /*004c*/ 	.word	0x00000000
        /*0050*/ 	.short	0x0000
        /*0052*/ 	.short	0x0000
        /*0054*/ 	.byte	0x00, 0xf5, 0x21, 0x00


	//----- nvinfo : EIATTR_SPARSE_MMA_MASK
	.align		4
.L_20:
        /*0058*/ 	.byte	0x03, 0x50
        /*005a*/ 	.short	0x0000


	//----- nvinfo : EIATTR_MAXREG_COUNT
	.align		4
        /*005c*/ 	.byte	0x03, 0x1b
        /*005e*/ 	.short	0x00ff


	//----- nvinfo : EIATTR_NUM_BARRIERS
	.align		4
        /*0060*/ 	.byte	0x02, 0x4c
        /*0062*/ 	.byte	0x01
	.zero		1


	//----- nvinfo : EIATTR_MERCURY_ISA_VERSION
	.align		4
        /*0064*/ 	.byte	0x03, 0x5f
        /*0066*/ 	.short	0x0101


	//----- nvinfo : EIATTR_VRC_CTA_INIT_COUNT
	.align		4
        /*0068*/ 	.byte	0x02, 0x4a
	.zero		1
	.zero		1


	//----- nvinfo : EIATTR_EXIT_INSTR_OFFSETS
	.align		4
        /*006c*/ 	.byte	0x04, 0x1c
        /*006e*/ 	.short	(.L_22 - .L_21)


	//   ....[0]....
.L_21:
        /*0070*/ 	.word	0x00000180


	//   ....[1]....
        /*0074*/ 	.word	0x000013d0


	//----- nvinfo : EIATTR_CRS_STACK_SIZE
	.align		4
.L_22:
        /*0078*/ 	.byte	0x04, 0x1e
        /*007a*/ 	.short	(.L_24 - .L_23)
.L_23:
        /*007c*/ 	.word	0x00000000


	//----- nvinfo : EIATTR_CBANK_PARAM_SIZE
	.align		4
.L_24:
        /*0080*/ 	.byte	0x03, 0x19
        /*0082*/ 	.short	0x0018


	//----- nvinfo : EIATTR_PARAM_CBANK
	.align		4
        /*0084*/ 	.byte	0x04, 0x0a
        /*0086*/ 	.short	(.L_26 - .L_25)
	.align		4
.L_25:
        /*0088*/ 	.word	index@(.nv.constant0._Z16two_qubit_kernelP6float2iiii)
        /*008c*/ 	.short	0x0380
        /*008e*/ 	.short	0x0018


	//----- nvinfo : EIATTR_SW_WAR
	.align		4
.L_26:
        /*0090*/ 	.byte	0x04, 0x36
        /*0092*/ 	.short	(.L_28 - .L_27)
.L_27:
        /*0094*/ 	.word	0x00000008
.L_28:


//--------------------- .nv.callgraph             --------------------------
	.section	.nv.callgraph,"",@"SHT_CUDA_CALLGRAPH"
	.align	4
	.sectionentsize	8
	.align		4
        /*0000*/ 	.word	0x00000000
	.align		4
        /*0004*/ 	.word	0xffffffff
	.align		4
        /*0008*/ 	.word	0x00000000
	.align		4
        /*000c*/ 	.word	0xfffffffe
	.align		4
        /*0010*/ 	.word	0x00000000
	.align		4
        /*0014*/ 	.word	0xfffffffd
	.align		4
        /*0018*/ 	.word	0x00000000
	.align		4
        /*001c*/ 	.word	0xfffffffc


//--------------------- .nv.constant3             --------------------------
	.section	.nv.constant3,"a",@progbits
	.align	8
.nv.constant3:
	.type		operator_matrix,@object
	.size		operator_matrix,(.L_0 - operator_matrix)
operator_matrix:
	.zero		128
.L_0:


//--------------------- .text._Z16two_qubit_kernelP6float2iiii --------------------------
	.section	.text._Z16two_qubit_kernelP6float2iiii,"ax",@progbits
	.align	128
        .global         _Z16two_qubit_kernelP6float2iiii
        .type           _Z16two_qubit_kernelP6float2iiii,@function
        .size           _Z16two_qubit_kernelP6float2iiii,(.L_x_17 - _Z16two_qubit_kernelP6float2iiii)
        .other          _Z16two_qubit_kernelP6float2iiii,@"STO_CUDA_ENTRY STV_DEFAULT"
_Z16two_qubit_kernelP6float2iiii:
.text._Z16two_qubit_kernelP6float2iiii:
[----:B------:R-:W-:Y:S01]  /*0000*/  LDC R1, c[0x0][0x37c] ;  /* 0x0000df00ff017b82 */ /* 0x000fe20000000800 */
[----:B------:R-:W0:Y:S02]  /*0010*/  LDCU UR4, c[0x0][0x394] ;  /* 0x00007280ff0477ac */ /* 0x000e240008000800 */
[----:B0-----:R-:W-:Y:S01]  /*0020*/  I2FP.F32.S32 R3, UR4 ;  /* 0x0000000400037c45 */ /* 0x001fe20008201400 */
[----:B------:R-:W0:Y:S03]  /*0030*/  LDCU UR4, c[0x0][0x388] ;  /* 0x00007100ff0477ac */ /* 0x000e260008000800 */
[----:B------:R-:W1:Y:S01]  /*0040*/  MUFU.RCP R2, R3 ;  /* 0x0000000300027308 */ /* 0x000e620000001000 */
[----:B0-----:R-:W-:Y:S01]  /*0050*/  I2FP.F32.S32 R0, UR4 ;  /* 0x0000000400007c45 */ /* 0x001fe20008201400 */
[----:B-1----:R-:W-:-:S06]  /*0060*/  FFMA R5, -R3, R2, 1 ;  /* 0x3f80000003057423 */ /* 0x002fcc0000000102 */
[----:B------:R-:W0:Y:S01]  /*0070*/  FCHK P0, R0, R3 ;  /* 0x0000000300007302 */ /* 0x000e220000000000 */
[----:B------:R-:W-:-:S04]  /*0080*/  FFMA R5, R2, R5, R2 ;  /* 0x0000000502057223 */ /* 0x000fc80000000002 */
[----:B------:R-:W-:-:S04]  /*0090*/  FFMA R2, R0, R5, RZ ;  /* 0x0000000500027223 */ /* 0x000fc800000000ff */
[----:B------:R-:W-:-:S04]  /*00a0*/  FFMA R4, -R3, R2, R0 ;  /* 0x0000000203047223 */ /* 0x000fc80000000100 */
[----:B------:R-:W-:Y:S01]  /*00b0*/  FFMA R2, R5, R4, R2 ;  /* 0x0000000405027223 */ /* 0x000fe20000000002 */
[----:B0-----:R-:W-:Y:S06]  /*00c0*/  @!P0 BRA `(.L_x_0) ;  /* 0x00000000000c8947 */ /* 0x001fec0003800000 */
[----:B------:R-:W-:-:S07]  /*00d0*/  MOV R2, 0xf0 ;  /* 0x000000f000027802 */ /* 0x000fce0000000f00 */
[----:B------:R-:W-:Y:S05]  /*00e0*/  CALL.REL.NOINC `($__internal_0_$__cuda_sm3x_div_rn_noftz_f32_slowpath) ;  /* 0x0000001000bc7944 */ /* 0x000fea0003c00000 */
[----:B------:R-:W-:-:S07]  /*00f0*/  IMAD.MOV.U32 R2, RZ, RZ, R0 ;  /* 0x000000ffff027224 */ /* 0x000fce00078e0000 */
.L_x_0:
[----:B------:R-:W0:Y:S01]  /*0100*/  F2I.CEIL.NTZ R2, R2 ;  /* 0x0000000200027305 */ /* 0x000e22000020b100 */
[----:B------:R-:W1:Y:S01]  /*0110*/  LDCU UR9, c[0x0][0x370] ;  /* 0x00006e00ff0977ac */ /* 0x000e620008000800 */
[----:B0-----:R-:W-:Y:S02]  /*0120*/  I2FP.F32.S32 R0, R2 ;  /* 0x0000000200007245 */ /* 0x001fe40000201400 */
[----:B-1----:R-:W-:-:S03]  /*0130*/  I2FP.F32.U32 R5, UR9 ;  /* 0x0000000900057c45 */ /* 0x002fc60008201000 */
[----:B------:R-:W-:-:S04]  /*0140*/  FMUL R0, R0, 0.5 ;  /* 0x3f00000000007820 */ /* 0x000fc80000400000 */
[----:B------:R-:W-:-:S04]  /*0150*/  FMUL R0, R0, R5 ;  /* 0x0000000500007220 */ /* 0x000fc80000400000 */
[----:B------:R-:W0:Y:S02]  /*0160*/  F2I.CEIL.NTZ R8, R0 ;  /* 0x0000000000087305 */ /* 0x000e24000020b100 */
[----:B0-----:R-:W-:-:S13]  /*0170*/  ISETP.GE.AND P0, PT, R8, 0x1, PT ;  /* 0x000000010800780c */ /* 0x001fda0003f06270 */
[----:B------:R-:W-:Y:S05]  /*0180*/  @!P0 EXIT ;  /* 0x000000000000894d */ /* 0x000fea0003800000 */
[----:B------:R-:W0:Y:S01]  /*0190*/  LDCU UR7, c[0x0][0x38c] ;  /* 0x00007180ff0777ac */ /* 0x000e220008000800 */
[----:B------:R-:W1:Y:S01]  /*01a0*/  MUFU.RCP R0, R3 ;  /* 0x0000000300007308 */ /* 0x000e620000001000 */
[----:B------:R-:W-:Y:S01]  /*01b0*/  UMOV UR8, 0x1 ;  /* 0x0000000100087882 */ /* 0x000fe20000000000 */
[----:B------:R-:W2:Y:S01]  /*01c0*/  LDCU UR6, c[0x0][0x390] ;  /* 0x00007200ff0677ac */ /* 0x000ea20008000800 */
[----:B------:R-:W-:Y:S01]  /*01d0*/  IMAD.U32 R12, RZ, RZ, UR8 ;  /* 0x00000008ff0c7e24 */ /* 0x000fe2000f8e00ff */
[----:B0-----:R-:W-:Y:S01]  /*01e0*/  UIADD3 UR7, UPT, UPT, UR7, 0x1, URZ ;  /* 0x0000000107077890 */ /* 0x001fe2000fffe0ff */
[----:B-1----:R-:W-:-:S03]  /*01f0*/  FFMA R5, -R3, R0, 1 ;  /* 0x3f80000003057423 */ /* 0x002fc60000000100 */
[----:B------:R-:W-:Y:S01]  /*0200*/  USHF.L.U32 UR12, UR8, UR7, URZ ;  /* 0x00000007080c7299 */ /* 0x000fe200080006ff */
[----:B------:R-:W-:Y:S01]  /*0210*/  FFMA R0, R0, R5, R0 ;  /* 0x0000000500007223 */ /* 0x000fe20000000000 */
[----:B------:R-:W-:Y:S01]  /*0220*/  SHF.L.U64.HI R13, R12, UR7, RZ ;  /* 0x000000070c0d7c19 */ /* 0x000fe200080102ff */
[----:B--2---:R-:W-:-:S03]  /*0230*/  UIADD3 UR6, UPT, UPT, UR6, 0x1, URZ ;  /* 0x0000000106067890 */ /* 0x004fc6000fffe0ff */
[----:B------:R-:W-:Y:S01]  /*0240*/  IMAD.U32 R12, RZ, RZ, UR12 ;  /* 0x0000000cff0c7e24 */ /* 0x000fe2000f8e00ff */
[----:B------:R-:W-:Y:S02]  /*0250*/  USHF.L.U64.HI UR5, UR8, UR6, URZ ;  /* 0x0000000608057299 */ /* 0x000fe400080102ff */
[----:B------:R-:W-:Y:S01]  /*0260*/  USHF.L.U32 UR8, UR8, UR6, URZ ;  /* 0x0000000608087299 */ /* 0x000fe200080006ff */
[----:B------:R-:W0:Y:S08]  /*0270*/  I2F.U64 R2, R12 ;  /* 0x0000000c00027312 */ /* 0x000e300000301000 */
[----:B0-----:R-:W0:Y:S01]  /*0280*/  FCHK P0, R2, R3 ;  /* 0x0000000302007302 */ /* 0x001e220000000000 */
[----:B------:R-:W-:-:S04]  /*0290*/  FFMA R5, R0, R2, RZ ;  /* 0x0000000200057223 */ /* 0x000fc800000000ff */
[----:B------:R-:W-:-:S04]  /*02a0*/  FFMA R4, -R3, R5, R2 ;  /* 0x0000000503047223 */ /* 0x000fc80000000102 */
[----:B------:R-:W-:Y:S01]  /*02b0*/  FFMA R9, R0, R4, R5 ;  /* 0x0000000400097223 */ /* 0x000fe20000000005 */
[----:B0-----:R-:W-:Y:S06]  /*02c0*/  @!P0 BRA `(.L_x_1) ;  /* 0x0000000000108947 */ /* 0x001fec0003800000 */
[----:B------:R-:W-:Y:S01]  /*02d0*/  IMAD.MOV.U32 R0, RZ, RZ, R2 ;  /* 0x000000ffff007224 */ /* 0x000fe200078e0002 */
[----:B------:R-:W-:-:S07]  /*02e0*/  MOV R2, 0x300 ;  /* 0x0000030000027802 */ /* 0x000fce0000000f00 */
[----:B------:R-:W-:Y:S05]  /*02f0*/  CALL.REL.NOINC `($__internal_0_$__cuda_sm3x_div_rn_noftz_f32_slowpath) ;  /* 0x0000001000387944 */ /* 0x000fea0003c00000 */
[----:B------:R-:W-:-:S07]  /*0300*/  IMAD.MOV.U32 R9, RZ, RZ, R0 ;  /* 0x000000ffff097224 */ /* 0x000fce00078e0000 */
.L_x_1:
[----:B------:R-:W-:Y:S01]  /*0310*/  UMOV UR4, UR8 ;  /* 0x0000000800047c82 */ /* 0x000fe20008000000 */
[----:B------:R-:W0:Y:S08]  /*0320*/  MUFU.RCP R0, R3 ;  /* 0x0000000300007308 */ /* 0x000e300000001000 */
[----:B------:R-:W1:Y:S08]  /*0330*/  I2F.U64 R2, UR4 ;  /* 0x0000000400027d12 */ /* 0x000e700008301000 */
[----:B------:R-:W-:Y:S01]  /*0340*/  F2I.CEIL.NTZ R9, R9 ;  /* 0x0000000900097305 */ /* 0x000fe2000020b100 */
[----:B0-----:R-:W-:-:S04]  /*0350*/  FFMA R5, -R3, R0, 1 ;  /* 0x3f80000003057423 */ /* 0x001fc80000000100 */
[----:B------:R-:W-:-:S03]  /*0360*/  FFMA R0, R0, R5, R0 ;  /* 0x0000000500007223 */ /* 0x000fc60000000000 */
[----:B-1----:R-:W0:Y:S01]  /*0370*/  FCHK P0, R2, R3 ;  /* 0x0000000302007302 */ /* 0x002e220000000000 */
        /* <DEDUP_REMOVED lines=8> */
.L_x_2:
[----:B------:R-:W0:Y:S01]  /*0400*/  LDC R0, c[0x0][0x360] ;  /* 0x0000d800ff007b82 */ /* 0x000e220000000800 */
[----:B------:R-:W1:Y:S01]  /*0410*/  S2R R5, SR_TID.X ;  /* 0x0000000000057919 */ /* 0x000e620000002100 */
[----:B------:R-:W2:Y:S01]  /*0420*/  LDCU UR4, c[0x0][0x394] ;  /* 0x00007280ff0477ac */ /* 0x000ea20008000800 */
[----:B------:R-:W3:Y:S01]  /*0430*/  F2I.CEIL.NTZ R4, R4 ;  /* 0x0000000400047305 */ /* 0x000ee2000020b100 */
[----:B------:R-:W-:Y:S01]  /*0440*/  MOV R12, UR12 ;  /* 0x0000000c000c7c02 */ /* 0x000fe20008000f00 */
[----:B------:R-:W4:Y:S03]  /*0450*/  LDCU.64 UR10, c[0x0][0x358] ;  /* 0x00006b00ff0a77ac */ /* 0x000f260008000a00 */
[----:B------:R-:W-:Y:S01]  /*0460*/  SHF.R.U64 R12, R12, 0x1, R13 ;  /* 0x000000010c0c7819 */ /* 0x000fe2000000120d */
[----:B------:R-:W-:Y:S01]  /*0470*/  IMAD.MOV.U32 R13, RZ, RZ, RZ ;  /* 0x000000ffff0d7224 */ /* 0x000fe200078e00ff */
[----:B------:R-:W0:Y:S01]  /*0480*/  LDCU UR14, c[0x0][0x394] ;  /* 0x00007280ff0e77ac */ /* 0x000e220008000800 */
[----:B------:R-:W0:Y:S01]  /*0490*/  LDCU UR13, c[0x0][0x388] ;  /* 0x00007100ff0d77ac */ /* 0x000e220008000800 */
[----:B---3--:R-:W-:Y:S01]  /*04a0*/  LEA.HI R14, R4, R4, RZ, 0x1 ;  /* 0x00000004040e7211 */ /* 0x008fe200078f08ff */
[----:B------:R-:W-:-:S03]  /*04b0*/  USHF.R.U64 UR5, UR8, 0x1, UR5 ;  /* 0x0000000108057899 */ /* 0x000fc60008001205 */
[----:B------:R-:W-:Y:S01]  /*04c0*/  SHF.R.S32.HI R14, RZ, 0x1, R14 ;  /* 0x00000001ff0e7819 */ /* 0x000fe2000001140e */
[----:B0-----:R-:W0:Y:S01]  /*04d0*/  I2F.U32.RP R7, R0 ;  /* 0x0000000000077306 */ /* 0x001e220000209000 */
[C---:B------:R-:W-:Y:S01]  /*04e0*/  ISETP.NE.U32.AND P2, PT, R0.reuse, RZ, PT ;  /* 0x000000ff0000720c */ /* 0x040fe20003f45070 */
[----:B-1----:R-:W-:-:S05]  /*04f0*/  IMAD.IADD R5, R0, 0x1, R5 ;  /* 0x0000000100057824 */ /* 0x002fca00078e0205 */
[C---:B--2---:R-:W-:Y:S01]  /*0500*/  ISETP.GE.AND P3, PT, R5.reuse, UR4, PT ;  /* 0x0000000405007c0c */ /* 0x044fe2000bf66270 */
[----:B0-----:R-:W0:Y:S01]  /*0510*/  MUFU.RCP R7, R7 ;  /* 0x0000000700077308 */ /* 0x001e220000001000 */
[----:B------:R-:W-:Y:S01]  /*0520*/  VIMNMX R6, PT, PT, R5, UR4, !PT ;  /* 0x0000000405067c48 */ /* 0x000fe2000ffe0100 */
[----:B------:R-:W-:-:S04]  /*0530*/  ULEA.HI UR4, UR4, UR4, URZ, 0x1 ;  /* 0x0000000404047291 */ /* 0x000fc8000f8f08ff */
[----:B------:R-:W-:Y:S01]  /*0540*/  USHF.R.S32.HI UR4, URZ, 0x1, UR4 ;  /* 0x00000001ff047899 */ /* 0x000fe20008011404 */
[----:B0-----:R-:W-:Y:S01]  /*0550*/  VIADD R2, R7, 0xffffffe ;  /* 0x0ffffffe07027836 */ /* 0x001fe20000000000 */
[----:B------:R-:W-:-:S03]  /*0560*/  SEL R7, RZ, 0x1, P3 ;  /* 0x00000001ff077807 */ /* 0x000fc60001800000 */
[----:B------:R0:W1:Y:S01]  /*0570*/  F2I.FTZ.U32.TRUNC.NTZ R3, R2 ;  /* 0x0000000200037305 */ /* 0x000062000021f000 */
[----:B------:R-:W-:Y:S01]  /*0580*/  IADD3 R5, PT, PT, R6, -R5, -R7 ;  /* 0x8000000506057210 */ /* 0x000fe20007ffe807 */
[----:B0-----:R-:W-:Y:S01]  /*0590*/  IMAD.MOV.U32 R2, RZ, RZ, RZ ;  /* 0x000000ffff027224 */ /* 0x001fe200078e00ff */
[----:B-1----:R-:W-:-:S05]  /*05a0*/  IADD3 R11, PT, PT, RZ, -R3, RZ ;  /* 0x80000003ff0b7210 */ /* 0x002fca0007ffe0ff */
[----:B------:R-:W-:-:S04]  /*05b0*/  IMAD R11, R11, R0, RZ ;  /* 0x000000000b0b7224 */ /* 0x000fc800078e02ff */
[----:B------:R-:W-:-:S06]  /*05c0*/  IMAD.HI.U32 R10, R3, R11, R2 ;  /* 0x0000000b030a7227 */ /* 0x000fcc00078e0002 */
[----:B------:R-:W-:-:S04]  /*05d0*/  IMAD.HI.U32 R10, R10, R5, RZ ;  /* 0x000000050a0a7227 */ /* 0x000fc800078e00ff */
[----:B------:R-:W-:-:S04]  /*05e0*/  IMAD.MOV R2, RZ, RZ, -R10 ;  /* 0x000000ffff027224 */ /* 0x000fc800078e0a0a */
[----:B------:R-:W-:Y:S01]  /*05f0*/  IMAD R5, R0, R2, R5 ;  /* 0x0000000200057224 */ /* 0x000fe200078e0205 */
[----:B------:R-:W-:-:S04]  /*0600*/  SEL R2, RZ, 0xffffffff, P3 ;  /* 0xffffffffff027807 */ /* 0x000fc80001800000 */
[----:B------:R-:W-:-:S13]  /*0610*/  ISETP.GE.U32.AND P0, PT, R5, R0, PT ;  /* 0x000000000500720c */ /* 0x000fda0003f06070 */
[----:B------:R-:W-:Y:S02]  /*0620*/  @P0 IMAD.IADD R5, R5, 0x1, -R0 ;  /* 0x0000000105050824 */ /* 0x000fe400078e0a00 */
[----:B------:R-:W-:-:S03]  /*0630*/  @P0 VIADD R10, R10, 0x1 ;  /* 0x000000010a0a0836 */ /* 0x000fc60000000000 */
[----:B------:R-:W-:-:S13]  /*0640*/  ISETP.GE.U32.AND P1, PT, R5, R0, PT ;  /* 0x000000000500720c */ /* 0x000fda0003f26070 */
[----:B------:R-:W-:Y:S01]  /*0650*/  @P1 VIADD R10, R10, 0x1 ;  /* 0x000000010a0a1836 */ /* 0x000fe20000000000 */
[----:B------:R-:W-:-:S04]  /*0660*/  @!P2 LOP3.LUT R10, RZ, R0, RZ, 0x33, !PT ;  /* 0x00000000ff0aa212 */ /* 0x000fc800078e33ff */
[----:B------:R-:W-:Y:S01]  /*0670*/  ISETP.NE.AND P0, PT, R10, R2, PT ;  /* 0x000000020a00720c */ /* 0x000fe20003f05270 */
[----:B------:R-:W-:-:S05]  /*0680*/  IMAD.IADD R7, R7, 0x1, R10 ;  /* 0x0000000107077824 */ /* 0x000fca00078e020a */
[----:B----4-:R-:W-:-:S13]  /*0690*/  LOP3.LUT P1, RZ, R7, 0x1, RZ, 0xc0, !PT ;  /* 0x0000000107ff7812 */ /* 0x010fda000782c0ff */
.L_x_7:
[----:B0-----:R-:W0:Y:S01]  /*06a0*/  S2R R28, SR_TID.X ;  /* 0x00000000001c7919 */ /* 0x001e220000002100 */
[----:B------:R-:W0:Y:S01]  /*06b0*/  LDCU UR8, c[0x0][0x394] ;  /* 0x00007280ff0877ac */ /* 0x000e220008000800 */
[----:B------:R-:W-:Y:S01]  /*06c0*/  BSSY.RECONVERGENT B0, `(.L_x_3) ;  /* 0x00000cd000007945 */ /* 0x000fe20003800200 */
[----:B0-----:R-:W-:-:S13]  /*06d0*/  ISETP.GE.AND P2, PT, R28, UR8, PT ;  /* 0x000000081c007c0c */ /* 0x001fda000bf46270 */
[----:B-1----:R-:W-:Y:S05]  /*06e0*/  @P2 BRA `(.L_x_4) ;  /* 0x0000000c00282947 */ /* 0x002fea0003800000 */
[----:B------:R-:W-:Y:S01]  /*06f0*/  IABS R7, R14 ;  /* 0x0000000e00077213 */ /* 0x000fe20000000000 */
[----:B------:R-:W0:Y:S01]  /*0700*/  S2R R6, SR_CTAID.X ;  /* 0x0000000000067919 */ /* 0x000e220000002500 */
[----:B------:R-:W-:Y:S02]  /*0710*/  IABS R16, R9 ;  /* 0x0000000900107213 */ /* 0x000fe40000000000 */
[----:B------:R-:W1:Y:S03]  /*0720*/  I2F.RP R2, R7 ;  /* 0x0000000700027306 */ /* 0x000e660000209400 */
[----:B------:R-:W-:-:S05]  /*0730*/  IMAD.MOV R16, RZ, RZ, -R16 ;  /* 0x000000ffff107224 */ /* 0x000fca00078e0a10 */
[----:B-1----:R-:W1:Y:S01]  /*0740*/  MUFU.RCP R2, R2 ;  /* 0x0000000200027308 */ /* 0x002e620000001000 */
[----:B0-----:R-:W-:Y:S02]  /*0750*/  IMAD R3, R13, UR9, R6 ;  /* 0x000000090d037c24 */ /* 0x001fe4000f8e0206 */
[----:B-1----:R-:W-:Y:S01]  /*0760*/  VIADD R4, R2, 0xffffffe ;  /* 0x0ffffffe02047836 */ /* 0x002fe20000000000 */
[----:B------:R-:W-:Y:S02]  /*0770*/  IABS R2, R9 ;  /* 0x0000000900027213 */ /* 0x000fe40000000000 */
[----:B------:R-:W-:Y:S02]  /*0780*/  IABS R6, R3 ;  /* 0x0000000300067213 */ /* 0x000fe40000000000 */
[----:B------:R0:W1:Y:S02]  /*0790*/  F2I.FTZ.U32.TRUNC.NTZ R5, R4 ;  /* 0x0000000400057305 */ /* 0x000064000021f000 */
[----:B0-----:R-:W-:-:S02]  /*07a0*/  IMAD.MOV.U32 R4, RZ, RZ, RZ ;  /* 0x000000ffff047224 */ /* 0x001fc400078e00ff */
[----:B-1----:R-:W-:-:S04]  /*07b0*/  IMAD.MOV R10, RZ, RZ, -R5 ;  /* 0x000000ffff0a7224 */ /* 0x002fc800078e0a05 */
[----:B------:R-:W-:Y:S01]  /*07c0*/  IMAD R11, R10, R7, RZ ;  /* 0x000000070a0b7224 */ /* 0x000fe200078e02ff */
[----:B------:R-:W-:-:S03]  /*07d0*/  IABS R10, R14 ;  /* 0x0000000e000a7213 */ /* 0x000fc60000000000 */
[----:B------:R-:W-:-:S04]  /*07e0*/  IMAD.HI.U32 R5, R5, R11, R4 ;  /* 0x0000000b05057227 */ /* 0x000fc800078e0004 */
[----:B------:R-:W-:Y:S02]  /*07f0*/  IMAD.MOV R4, RZ, RZ, -R10 ;  /* 0x000000ffff047224 */ /* 0x000fe400078e0a0a */
[----:B------:R-:W-:Y:S01]  /*0800*/  IMAD.HI.U32 R11, R5, R6, RZ ;  /* 0x00000006050b7227 */ /* 0x000fe200078e00ff */
[----:B------:R-:W0:Y:S03]  /*0810*/  I2F.RP R10, R2 ;  /* 0x00000002000a7306 */ /* 0x000e260000209400 */
[----:B------:R-:W-:-:S05]  /*0820*/  IMAD R4, R11, R4, R6 ;  /* 0x000000040b047224 */ /* 0x000fca00078e0206 */
[----:B------:R-:W-:Y:S01]  /*0830*/  ISETP.GT.U32.AND P3, PT, R7, R4, PT ;  /* 0x000000040700720c */ /* 0x000fe20003f64070 */
[----:B0-----:R-:W0:-:S12]  /*0840*/  MUFU.RCP R10, R10 ;  /* 0x0000000a000a7308 */ /* 0x001e180000001000 */
[----:B------:R-:W-:Y:S01]  /*0850*/  @!P3 IMAD.IADD R4, R4, 0x1, -R7 ;  /* 0x000000010404b824 */ /* 0x000fe200078e0a07 */
[----:B------:R-:W-:Y:S02]  /*0860*/  @!P3 IADD3 R11, PT, PT, R11, 0x1, RZ ;  /* 0x000000010b0bb810 */ /* 0x000fe40007ffe0ff */
[----:B------:R-:W-:Y:S02]  /*0870*/  ISETP.NE.AND P3, PT, R14, RZ, PT ;  /* 0x000000ff0e00720c */ /* 0x000fe40003f65270 */
[----:B------:R-:W-:Y:S02]  /*0880*/  ISETP.GE.U32.AND P2, PT, R4, R7, PT ;  /* 0x000000070400720c */ /* 0x000fe40003f46070 */
[----:B------:R-:W-:-:S04]  /*0890*/  LOP3.LUT R4, R3, R14, RZ, 0x3c, !PT ;  /* 0x0000000e03047212 */ /* 0x000fc800078e3cff */
[----:B------:R-:W-:Y:S01]  /*08a0*/  ISETP.GE.AND P4, PT, R4, RZ, PT ;  /* 0x000000ff0400720c */ /* 0x000fe20003f86270 */
[----:B0-----:R-:W-:-:S04]  /*08b0*/  VIADD R4, R10, 0xffffffe ;  /* 0x0ffffffe0a047836 */ /* 0x001fc80000000000 */
[----:B------:R0:W1:Y:S02]  /*08c0*/  F2I.FTZ.U32.TRUNC.NTZ R5, R4 ;  /* 0x0000000400057305 */ /* 0x000064000021f000 */
[----:B------:R-:W-:-:S04]  /*08d0*/  @P2 VIADD R11, R11, 0x1 ;  /* 0x000000010b0b2836 */ /* 0x000fc80000000000 */
[----:B------:R-:W-:Y:S02]  /*08e0*/  IMAD.MOV.U32 R7, RZ, RZ, R11 ;  /* 0x000000ffff077224 */ /* 0x000fe400078e000b */
[----:B0-----:R-:W-:Y:S02]  /*08f0*/  IMAD.MOV.U32 R4, RZ, RZ, RZ ;  /* 0x000000ffff047224 */ /* 0x001fe400078e00ff */
[----:B------:R-:W-:Y:S01]  /*0900*/  @!P4 IMAD.MOV R7, RZ, RZ, -R7 ;  /* 0x000000ffff07c224 */ /* 0x000fe200078e0a07 */
[----:B------:R-:W-:Y:S01]  /*0910*/  @!P3 LOP3.LUT R7, RZ, R14, RZ, 0x33, !PT ;  /* 0x0000000eff07b212 */ /* 0x000fe200078e33ff */
[----:B-1----:R-:W-:-:S04]  /*0920*/  IMAD.MOV R11, RZ, RZ, -R5 ;  /* 0x000000ffff0b7224 */ /* 0x002fc800078e0a05 */
[----:B------:R-:W-:Y:S01]  /*0930*/  IMAD.MOV R10, RZ, RZ, -R7 ;  /* 0x000000ffff0a7224 */ /* 0x000fe200078e0a07 */
[----:B------:R-:W-:Y:S01]  /*0940*/  SHF.L.U32 R7, R7, UR6, RZ ;  /* 0x0000000607077c19 */ /* 0x000fe200080006ff */
[----:B------:R-:W-:Y:S02]  /*0950*/  IMAD R11, R11, R2, RZ ;  /* 0x000000020b0b7224 */ /* 0x000fe400078e02ff */
[----:B------:R-:W-:Y:S02]  /*0960*/  IMAD R10, R14, R10, R3 ;  /* 0x0000000a0e0a7224 */ /* 0x000fe400078e0203 */
[----:B------:R-:W-:-:S03]  /*0970*/  IMAD.HI.U32 R5, R5, R11, R4 ;  /* 0x0000000b05057227 */ /* 0x000fc600078e0004 */
[----:B------:R-:W-:Y:S02]  /*0980*/  IABS R15, R10 ;  /* 0x0000000a000f7213 */ /* 0x000fe40000000000 */
[----:B------:R-:W-:Y:S01]  /*0990*/  LOP3.LUT R10, R10, R9, RZ, 0x3c, !PT ;  /* 0x000000090a0a7212 */ /* 0x000fe200078e3cff */
[----:B------:R-:W-:-:S04]  /*09a0*/  IMAD.HI.U32 R11, R5, R6, RZ ;  /* 0x00000006050b7227 */ /* 0x000fc800078e00ff */
[----:B------:R-:W-:-:S04]  /*09b0*/  IMAD.HI.U32 R4, R5, R15, RZ ;  /* 0x0000000f05047227 */ /* 0x000fc800078e00ff */
[-C--:B------:R-:W-:Y:S01]  /*09c0*/  IMAD R5, R4, R16.reuse, R15 ;  /* 0x0000001004057224 */ /* 0x080fe200078e020f */
[----:B------:R-:W-:Y:S01]  /*09d0*/  SHF.R.U32.HI R15, RZ, 0x1, R0 ;  /* 0x00000001ff0f7819 */ /* 0x000fe20000011600 */
[----:B------:R-:W-:-:S03]  /*09e0*/  IMAD R11, R11, R16, R6 ;  /* 0x000000100b0b7224 */ /* 0x000fc600078e0206 */
[C---:B------:R-:W-:Y:S02]  /*09f0*/  ISETP.GT.U32.AND P3, PT, R2.reuse, R5, PT ;  /* 0x000000050200720c */ /* 0x040fe40003f64070 */
[----:B------:R-:W-:-:S11]  /*0a00*/  ISETP.GT.U32.AND P2, PT, R2, R11, PT ;  /* 0x0000000b0200720c */ /* 0x000fd60003f44070 */
[-C--:B------:R-:W-:Y:S01]  /*0a10*/  @!P3 IADD3 R5, PT, PT, R5, -R2.reuse, RZ ;  /* 0x800000020505b210 */ /* 0x080fe20007ffe0ff */
[----:B------:R-:W-:Y:S01]  /*0a20*/  @!P3 VIADD R4, R4, 0x1 ;  /* 0x000000010404b836 */ /* 0x000fe20000000000 */
[----:B------:R-:W-:Y:S01]  /*0a30*/  ISETP.NE.AND P3, PT, R9, RZ, PT ;  /* 0x000000ff0900720c */ /* 0x000fe20003f65270 */
[----:B------:R-:W-:Y:S01]  /*0a40*/  @!P2 IMAD.IADD R11, R11, 0x1, -R2 ;  /* 0x000000010b0ba824 */ /* 0x000fe200078e0a02 */
[----:B------:R-:W-:Y:S02]  /*0a50*/  ISETP.GE.U32.AND P4, PT, R5, R2, PT ;  /* 0x000000020500720c */ /* 0x000fe40003f86070 */
[----:B------:R-:W-:Y:S02]  /*0a60*/  ISETP.GE.AND P2, PT, R10, RZ, PT ;  /* 0x000000ff0a00720c */ /* 0x000fe40003f46270 */
[----:B------:R-:W-:Y:S02]  /*0a70*/  ISETP.GT.U32.AND P5, PT, R2, R11, PT ;  /* 0x0000000b0200720c */ /* 0x000fe40003fa4070 */
[----:B------:R-:W-:-:S07]  /*0a80*/  LOP3.LUT R5, RZ, R9, RZ, 0x33, !PT ;  /* 0x00000009ff057212 */ /* 0x000fce00078e33ff */
[----:B------:R-:W-:Y:S01]  /*0a90*/  @P4 VIADD R4, R4, 0x1 ;  /* 0x0000000104044836 */ /* 0x000fe20000000000 */
[----:B------:R-:W-:-:S03]  /*0aa0*/  ISETP.GE.AND P4, PT, R3, RZ, PT ;  /* 0x000000ff0300720c */ /* 0x000fc60003f86270 */
[----:B------:R-:W-:Y:S02]  /*0ab0*/  @!P2 IMAD.MOV R4, RZ, RZ, -R4 ;  /* 0x000000ffff04a224 */ /* 0x000fe400078e0a04 */
[----:B------:R-:W-:-:S03]  /*0ac0*/  @!P5 IMAD.IADD R11, R11, 0x1, -R2 ;  /* 0x000000010b0bd824 */ /* 0x000fc600078e0a02 */
[----:B------:R-:W-:Y:S02]  /*0ad0*/  SEL R6, R5, R4, !P3 ;  /* 0x0000000405067207 */ /* 0x000fe40005800000 */
[----:B------:R-:W-:Y:S02]  /*0ae0*/  I2FP.F32.S32 R4, R3 ;  /* 0x0000000300047245 */ /* 0x000fe40000201400 */
[----:B------:R-:W-:Y:S01]  /*0af0*/  SHF.L.U32 R2, R6, UR7, RZ ;  /* 0x0000000706027c19 */ /* 0x000fe200080006ff */
[----:B------:R-:W-:-:S04]  /*0b00*/  @!P4 IMAD.MOV R11, RZ, RZ, -R11 ;  /* 0x000000ffff0bc224 */ /* 0x000fc800078e0a0b */
[----:B------:R-:W-:Y:S01]  /*0b10*/  IMAD.IADD R7, R2, 0x1, R7 ;  /* 0x0000000102077824 */ /* 0x000fe200078e0207 */
[----:B------:R-:W-:Y:S02]  /*0b20*/  SEL R16, R5, R11, !P3 ;  /* 0x0000000b05107207 */ /* 0x000fe40005800000 */
[----:B------:R-:W-:-:S03]  /*0b30*/  I2FP.F32.S32 R5, R6 ;  /* 0x0000000600057245 */ /* 0x000fc60000201400 */
[----:B------:R-:W-:Y:S01]  /*0b40*/  IMAD R16, R16, UR4, R7 ;  /* 0x0000000410107c24 */ /* 0x000fe2000f8e0207 */
[----:B------:R-:W-:Y:S06]  /*0b50*/  @P1 BRA `(.L_x_5) ;  /* 0x0000000000bc1947 */ /* 0x000fec0003800000 */
[----:B------:R-:W0:Y:S01]  /*0b60*/  I2F.U32.RP R6, R15 ;  /* 0x0000000f00067306 */ /* 0x000e220000209000 */
[----:B------:R-:W-:Y:S01]  /*0b70*/  IMAD.MOV R7, RZ, RZ, -R15 ;  /* 0x000000ffff077224 */ /* 0x000fe200078e0a0f */
[----:B------:R-:W-:Y:S01]  /*0b80*/  ISETP.NE.U32.AND P3, PT, R15, RZ, PT ;  /* 0x000000ff0f00720c */ /* 0x000fe20003f65070 */
[----:B------:R-:W-:Y:S05]  /*0b90*/  WARPSYNC.ALL ;  /* 0x0000000000007948 */ /* 0x000fea0003800000 */
[----:B------:R-:W1:Y:S01]  /*0ba0*/  LDCU UR8, c[0x0][0x388] ;  /* 0x00007100ff0877ac */ /* 0x000e620008000800 */
[----:B0-----:R-:W0:Y:S02]  /*0bb0*/  MUFU.RCP R6, R6 ;  /* 0x0000000600067308 */ /* 0x001e240000001000 */
[----:B0-----:R-:W-:-:S06]  /*0bc0*/  IADD3 R2, PT, PT, R6, 0xffffffe, RZ ;  /* 0x0ffffffe06027810 */ /* 0x001fcc0007ffe0ff */
[----:B------:R0:W2:Y:S02]  /*0bd0*/  F2I.FTZ.U32.TRUNC.NTZ R3, R2 ;  /* 0x0000000200037305 */ /* 0x0000a4000021f000 */
[----:B0-----:R-:W-:Y:S02]  /*0be0*/  IMAD.MOV.U32 R2, RZ, RZ, RZ ;  /* 0x000000ffff027224 */ /* 0x001fe400078e00ff */
[----:B--2---:R-:W-:-:S04]  /*0bf0*/  IMAD R7, R7, R3, RZ ;  /* 0x0000000307077224 */ /* 0x004fc800078e02ff */
[----:B------:R-:W-:Y:S02]  /*0c00*/  IMAD.HI.U32 R3, R3, R7, R2 ;  /* 0x0000000703037227 */ /* 0x000fe400078e0002 */
[----:B------:R-:W0:Y:S04]  /*0c10*/  LDC.64 R6, c[0x0][0x380] ;  /* 0x0000e000ff067b82 */ /* 0x000e280000000a00 */
[----:B------:R-:W-:-:S04]  /*0c20*/  IMAD.HI.U32 R3, R3, R28, RZ ;  /* 0x0000001c03037227 */ /* 0x000fc800078e00ff */
[----:B------:R-:W-:-:S04]  /*0c30*/  IMAD.MOV R3, RZ, RZ, -R3 ;  /* 0x000000ffff037224 */ /* 0x000fc800078e0a03 */
[----:B------:R-:W-:Y:S01]  /*0c40*/  IMAD R10, R15, R3, R28 ;  /* 0x000000030f0a7224 */ /* 0x000fe200078e021c */
[----:B------:R-:W-:Y:S04]  /*0c50*/  BAR.SYNC.DEFER_BLOCKING 0x0 ;  /* 0x0000000000007b1d */ /* 0x000fe80000010000 */
[----:B------:R-:W-:-:S13]  /*0c60*/  ISETP.GE.U32.AND P2, PT, R10, R15, PT ;  /* 0x0000000f0a00720c */ /* 0x000fda0003f46070 */
[----:B------:R-:W-:-:S05]  /*0c70*/  @P2 IMAD.IADD R10, R10, 0x1, -R15 ;  /* 0x000000010a0a2824 */ /* 0x000fca00078e0a0f */
[----:B------:R-:W-:-:S13]  /*0c80*/  ISETP.GE.U32.AND P2, PT, R10, R15, PT ;  /* 0x0000000f0a00720c */ /* 0x000fda0003f46070 */
[----:B------:R-:W-:Y:S01]  /*0c90*/  @P2 IMAD.IADD R10, R10, 0x1, -R15 ;  /* 0x000000010a0a2824 */ /* 0x000fe200078e0a0f */
[-C--:B------:R-:W-:Y:S02]  /*0ca0*/  ISETP.GE.U32.AND P2, PT, R28, R15.reuse, PT ;  /* 0x0000000f1c00720c */ /* 0x080fe40003f46070 */
[----:B------:R-:W-:Y:S02]  /*0cb0*/  @!P3 LOP3.LUT R10, RZ, R15, RZ, 0x33, !PT ;  /* 0x0000000fff0ab212 */ /* 0x000fe400078e33ff */
[----:B------:R-:W-:-:S03]  /*0cc0*/  SEL R17, R12, RZ, P2 ;  /* 0x000000ff0c117207 */ /* 0x000fc60001000000 */
[----:B------:R-:W-:-:S04]  /*0cd0*/  IMAD.IADD R20, R16, 0x1, R10 ;  /* 0x0000000110147824 */ /* 0x000fc800078e020a */
[----:B------:R-:W-:-:S05]  /*0ce0*/  IMAD.IADD R3, R20, 0x1, R17 ;  /* 0x0000000114037824 */ /* 0x000fca00078e0211 */
[C---:B-1----:R-:W-:Y:S01]  /*0cf0*/  ISETP.GE.AND P3, PT, R3.reuse, UR8, PT ;  /* 0x0000000803007c0c */ /* 0x042fe2000bf66270 */
[----:B0-----:R-:W-:-:S12]  /*0d00*/  IMAD.WIDE R2, R3, 0x8, R6 ;  /* 0x0000000803027825 */ /* 0x001fd800078e0206 */
[----:B------:R-:W2:Y:S01]  /*0d10*/  @!P3 LDG.E.64 R10, desc[UR10][R2.64] ;  /* 0x0000000a020ab981 */ /* 0x000ea2000c1e1b00 */
[----:B------:R-:W-:Y:S02]  /*0d20*/  IADD3 R19, PT, PT, R20, UR5, R17 ;  /* 0x0000000514137c10 */ /* 0x000fe4000fffe011 */
[----:B------:R-:W-:Y:S01]  /*0d30*/  @!P3 MOV R17, 0x400 ;  /* 0x000004000011b802 */ /* 0x000fe20000000f00 */
[----:B------:R-:W0:Y:S01]  /*0d40*/  @!P3 S2R R18, SR_CgaCtaId ;  /* 0x000000000012b919 */ /* 0x000e220000008800 */
[----:B------:R-:W-:-:S13]  /*0d50*/  ISETP.GE.AND P2, PT, R19, UR8, PT ;  /* 0x0000000813007c0c */ /* 0x000fda000bf46270 */
[----:B------:R-:W-:Y:S01]  /*0d60*/  @!P2 IMAD.WIDE R6, R19, 0x8, R6 ;  /* 0x000000081306a825 */ /* 0x000fe200078e0206 */
[----:B0-----:R-:W-:-:S04]  /*0d70*/  @!P3 LEA R17, R18, R17, 0x18 ;  /* 0x000000111211b211 */ /* 0x001fc800078ec0ff */
[----:B------:R-:W-:-:S05]  /*0d80*/  @!P3 LEA R17, R28, R17, 0x3 ;  /* 0x000000111c11b211 */ /* 0x000fca00078e18ff */
[----:B--2---:R0:W-:Y:S01]  /*0d90*/  @!P3 STS.64 [R17], R10 ;  /* 0x0000000a1100b388 */ /* 0x0041e20000000a00 */
[----:B------:R-:W-:Y:S08]  /*0da0*/  BAR.SYNC.DEFER_BLOCKING 0x0 ;  /* 0x0000000000007b1d */ /* 0x000ff00000010000 */
[----:B------:R-:W-:Y:S06]  /*0db0*/  BAR.SYNC.DEFER_BLOCKING 0x0 ;  /* 0x0000000000007b1d */ /* 0x000fec0000010000 */
[----:B------:R-:W2:Y:S01]  /*0dc0*/  @!P2 LDG.E.64 R6, desc[UR10][R6.64] ;  /* 0x0000000a0606a981 */ /* 0x000ea2000c1e1b00 */
[----:B------:R-:W-:Y:S01]  /*0dd0*/  @!P2 MOV R18, 0x400 ;  /* 0x000004000012a802 */ /* 0x000fe20000000f00 */
[----:B------:R-:W1:Y:S03]  /*0de0*/  @!P2 S2R R19, SR_CgaCtaId ;  /* 0x000000000013a919 */ /* 0x000e660000008800 */
[----:B-1----:R-:W-:-:S05]  /*0df0*/  @!P2 LEA R19, R19, R18, 0x18 ;  /* 0x000000121313a211 */ /* 0x002fca00078ec0ff */
[----:B------:R-:W-:Y:S02]  /*0e00*/  @!P2 IMAD R19, R28, 0x8, R19 ;  /* 0x000000081c13a824 */ /* 0x000fe400078e0213 */
[----:B------:R-:W-:-:S03]  /*0e10*/  IMAD.IADD R28, R0, 0x1, R28 ;  /* 0x00000001001c7824 */ /* 0x000fc600078e021c */
[----:B--2---:R0:W-:Y:S01]  /*0e20*/  @!P2 STS.64 [R19], R6 ;  /* 0x000000061300a388 */ /* 0x0041e20000000a00 */
[----:B------:R-:W-:Y:S06]  /*0e30*/  BAR.SYNC.DEFER_BLOCKING 0x0 ;  /* 0x0000000000007b1d */ /* 0x000fec0000010000 */
[----:B------:R0:W-:Y:S02]  /*0e40*/  @!P3 STG.E.64 desc[UR10][R2.64], R4 ;  /* 0x000000040200b986 */ /* 0x0001e4000c101b0a */
.L_x_5:
[----:B------:R-:W-:Y:S05]  /*0e50*/  @!P0 BRA `(.L_x_4) ;  /* 0x00000004004c8947 */ /* 0x000fea0003800000 */
[----:B0-----:R-:W0:Y:S01]  /*0e60*/  I2F.U32.RP R2, R15 ;  /* 0x0000000f00027306 */ /* 0x001e220000209000 */
[----:B------:R-:W1:Y:S01]  /*0e70*/  S2R R10, SR_CgaCtaId ;  /* 0x00000000000a7919 */ /* 0x000e620000008800 */
[----:B------:R-:W2:Y:S01]  /*0e80*/  LDC.64 R6, c[0x0][0x380] ;  /* 0x0000e000ff067b82 */ /* 0x000ea20000000a00 */
[----:B------:R-:W-:Y:S01]  /*0e90*/  IMAD.MOV R3, RZ, RZ, -R15 ;  /* 0x000000ffff037224 */ /* 0x000fe200078e0a0f */
[----:B------:R-:W-:Y:S01]  /*0ea0*/  MOV R17, 0x400 ;  /* 0x0000040000117802 */ /* 0x000fe20000000f00 */
[----:B------:R-:W-:Y:S01]  /*0eb0*/  IMAD.MOV.U32 R26, RZ, RZ, RZ ;  /* 0x000000ffff1a7224 */ /* 0x000fe200078e00ff */
[----:B------:R-:W-:Y:S02]  /*0ec0*/  ISETP.NE.U32.AND P2, PT, R15, RZ, PT ;  /* 0x000000ff0f00720c */ /* 0x000fe40003f45070 */
[----:B------:R-:W-:Y:S01]  /*0ed0*/  LOP3.LUT R24, RZ, R15, RZ, 0x33, !PT ;  /* 0x0000000fff187212 */ /* 0x000fe200078e33ff */
[----:B0-----:R-:W0:Y:S02]  /*0ee0*/  MUFU.RCP R2, R2 ;  /* 0x0000000200027308 */ /* 0x001e240000001000 */
[----:B0-----:R-:W-:Y:S01]  /*0ef0*/  VIADD R27, R2, 0xffffffe ;  /* 0x0ffffffe021b7836 */ /* 0x001fe20000000000 */
[----:B-1----:R-:W-:-:S05]  /*0f00*/  LEA R17, R10, R17, 0x18 ;  /* 0x000000110a117211 */ /* 0x002fca00078ec0ff */
[----:B------:R-:W0:Y:S02]  /*0f10*/  F2I.FTZ.U32.TRUNC.NTZ R27, R27 ;  /* 0x0000001b001b7305 */ /* 0x000e24000021f000 */
[----:B0-----:R-:W-:-:S04]  /*0f20*/  IMAD R3, R3, R27, RZ ;  /* 0x0000001b03037224 */ /* 0x001fc800078e02ff */
[----:B--2---:R-:W-:-:S07]  /*0f30*/  IMAD.HI.U32 R26, R27, R3, R26 ;  /* 0x000000031b1a7227 */ /* 0x004fce00078e001a */
.L_x_6:
[----:B------:R-:W-:Y:S01]  /*0f40*/  IMAD.HI.U32 R26, R26, R28, RZ ;  /* 0x0000001c1a1a7227 */ /* 0x000fe200078e00ff */
[----:B------:R-:W-:Y:S05]  /*0f50*/  WARPSYNC.ALL ;  /* 0x0000000000007948 */ /* 0x000fea0003800000 */
[----:B------:R-:W-:Y:S01]  /*0f60*/  IMAD.MOV R26, RZ, RZ, -R26 ;  /* 0x000000ffff1a7224 */ /* 0x000fe200078e0a1a */
[----:B------:R-:W-:Y:S03]  /*0f70*/  BAR.SYNC.DEFER_BLOCKING 0x0 ;  /* 0x0000000000007b1d */ /* 0x000fe60000010000 */
[----:B-1----:R-:W-:-:S05]  /*0f80*/  IMAD R2, R15, R26, R28 ;  /* 0x0000001a0f027224 */ /* 0x002fca00078e021c */
[----:B------:R-:W-:-:S13]  /*0f90*/  ISETP.GE.U32.AND P3, PT, R2, R15, PT ;  /* 0x0000000f0200720c */ /* 0x000fda0003f66070 */
[----:B------:R-:W-:-:S05]  /*0fa0*/  @P3 IMAD.IADD R2, R2, 0x1, -R15 ;  /* 0x0000000102023824 */ /* 0x000fca00078e0a0f */
[----:B------:R-:W-:-:S13]  /*0fb0*/  ISETP.GE.U32.AND P3, PT, R2, R15, PT ;  /* 0x0000000f0200720c */ /* 0x000fda0003f66070 */
[----:B------:R-:W-:Y:S02]  /*0fc0*/  @P3 IADD3 R2, PT, PT, -R15, R2, RZ ;  /* 0x000000020f023210 */ /* 0x000fe40007ffe1ff */
[----:B------:R-:W-:Y:S02]  /*0fd0*/  ISETP.GE.U32.AND P3, PT, R28, R15, PT ;  /* 0x0000000f1c00720c */ /* 0x000fe40003f66070 */
[----:B------:R-:W-:Y:S02]  /*0fe0*/  SEL R3, R24, R2, !P2 ;  /* 0x0000000218037207 */ /* 0x000fe40005000000 */
[----:B------:R-:W-:-:S03]  /*0ff0*/  SEL R18, R12, RZ, P3 ;  /* 0x000000ff0c127207 */ /* 0x000fc60001800000 */
[----:B------:R-:W-:-:S04]  /*1000*/  IMAD.IADD R19, R16, 0x1, R3 ;  /* 0x0000000110137824 */ /* 0x000fc800078e0203 */
[----:B------:R-:W-:-:S05]  /*1010*/  IMAD.IADD R3, R19, 0x1, R18 ;  /* 0x0000000113037824 */ /* 0x000fca00078e0212 */
[C---:B------:R-:W-:Y:S01]  /*1020*/  ISETP.GE.AND P3, PT, R3.reuse, UR13, PT ;  /* 0x0000000d03007c0c */ /* 0x040fe2000bf66270 */
[----:B------:R-:W-:-:S12]  /*1030*/  IMAD.WIDE R2, R3, 0x8, R6 ;  /* 0x0000000803027825 */ /* 0x000fd800078e0206 */
[----:B------:R-:W2:Y:S01]  /*1040*/  @!P3 LDG.E.64 R10, desc[UR10][R2.64] ;  /* 0x0000000a020ab981 */ /* 0x000ea2000c1e1b00 */
[----:B------:R-:W-:Y:S01]  /*1050*/  IMAD R25, R28, 0x8, R17 ;  /* 0x000000081c197824 */ /* 0x000fe200078e0211 */
[----:B------:R-:W-:-:S04]  /*1060*/  IADD3 R19, PT, PT, R19, UR5, R18 ;  /* 0x0000000513137c10 */ /* 0x000fc8000fffe012 */
[----:B------:R-:W-:-:S13]  /*1070*/  ISETP.GE.AND P4, PT, R19, UR13, PT ;  /* 0x0000000d13007c0c */ /* 0x000fda000bf86270 */
[----:B------:R-:W-:Y:S01]  /*1080*/  @!P4 IMAD.WIDE R18, R19, 0x8, R6 ;  /* 0x000000081312c825 */ /* 0x000fe200078e0206 */
[----:B------:R-:W0:Y:S01]  /*1090*/  I2F.U32.RP R22, R15 ;  /* 0x0000000f00167306 */ /* 0x000e220000209000 */
[----:B--2---:R1:W-:Y:S01]  /*10a0*/  @!P3 STS.64 [R25], R10 ;  /* 0x0000000a1900b388 */ /* 0x0043e20000000a00 */
[----:B------:R-:W-:Y:S08]  /*10b0*/  BAR.SYNC.DEFER_BLOCKING 0x0 ;  /* 0x0000000000007b1d */ /* 0x000ff00000010000 */
[----:B------:R-:W-:Y:S06]  /*10c0*/  BAR.SYNC.DEFER_BLOCKING 0x0 ;  /* 0x0000000000007b1d */ /* 0x000fec0000010000 */
[----:B------:R-:W2:Y:S01]  /*10d0*/  @!P4 LDG.E.64 R18, desc[UR10][R18.64] ;  /* 0x0000000a1212c981 */ /* 0x000ea2000c1e1b00 */
[----:B0-----:R-:W0:Y:S01]  /*10e0*/  MUFU.RCP R22, R22 ;  /* 0x0000001600167308 */ /* 0x001e220000001000 */
[----:B------:R-:W-:Y:S01]  /*10f0*/  IMAD.MOV R23, RZ, RZ, -R15 ;  /* 0x000000ffff177224 */ /* 0x000fe200078e0a0f */
[----:B------:R-:W-:-:S02]  /*1100*/  IADD3 R28, PT, PT, R0, R28, RZ ;  /* 0x0000001c001c7210 */ /* 0x000fc40007ffe0ff */
[----:B------:R-:W-:Y:S01]  /*1110*/  LOP3.LUT R24, RZ, R15, RZ, 0x33, !PT ;  /* 0x0000000fff187212 */ /* 0x000fe200078e33ff */
[----:B0-----:R-:W-:-:S04]  /*1120*/  VIADD R20, R22, 0xffffffe ;  /* 0x0ffffffe16147836 */ /* 0x001fc80000000000 */
[----:B------:R0:W3:Y:S02]  /*1130*/  F2I.FTZ.U32.TRUNC.NTZ R21, R20 ;  /* 0x0000001400157305 */ /* 0x0000e4000021f000 */
[----:B0-----:R-:W-:Y:S02]  /*1140*/  IMAD.MOV.U32 R20, RZ, RZ, RZ ;  /* 0x000000ffff147224 */ /* 0x001fe400078e00ff */
[----:B---3--:R-:W-:-:S04]  /*1150*/  IMAD R23, R23, R21, RZ ;  /* 0x0000001517177224 */ /* 0x008fc800078e02ff */
[----:B------:R-:W-:-:S06]  /*1160*/  IMAD.HI.U32 R26, R21, R23, R20 ;  /* 0x00000017151a7227 */ /* 0x000fcc00078e0014 */
[----:B-1----:R-:W-:-:S04]  /*1170*/  IMAD.HI.U32 R10, R26, R28, RZ ;  /* 0x0000001c1a0a7227 */ /* 0x002fc800078e00ff */
[----:B------:R-:W-:-:S04]  /*1180*/  IMAD.MOV R10, RZ, RZ, -R10 ;  /* 0x000000ffff0a7224 */ /* 0x000fc800078e0a0a */
[----:B------:R-:W-:-:S05]  /*1190*/  IMAD R10, R15, R10, R28 ;  /* 0x0000000a0f0a7224 */ /* 0x000fca00078e021c */
[----:B------:R-:W-:-:S13]  /*11a0*/  ISETP.GE.U32.AND P2, PT, R10, R15, PT ;  /* 0x0000000f0a00720c */ /* 0x000fda0003f46070 */
[----:B------:R-:W-:Y:S01]  /*11b0*/  @P2 IMAD.IADD R10, R10, 0x1, -R15 ;  /* 0x000000010a0a2824 */ /* 0x000fe200078e0a0f */
[----:B------:R-:W-:-:S04]  /*11c0*/  ISETP.NE.U32.AND P2, PT, R15, RZ, PT ;  /* 0x000000ff0f00720c */ /* 0x000fc80003f45070 */
[----:B------:R-:W-:-:S13]  /*11d0*/  ISETP.GE.U32.AND P5, PT, R10, R15, PT ;  /* 0x0000000f0a00720c */ /* 0x000fda0003fa6070 */
[----:B------:R-:W-:Y:S01]  /*11e0*/  @P5 IMAD.IADD R10, R10, 0x1, -R15 ;  /* 0x000000010a0a5824 */ /* 0x000fe200078e0a0f */
[----:B------:R-:W-:-:S04]  /*11f0*/  ISETP.GE.U32.AND P5, PT, R28, R15, PT ;  /* 0x0000000f1c00720c */ /* 0x000fc80003fa6070 */
[----:B------:R-:W-:Y:S02]  /*1200*/  SEL R11, R24, R10, !P2 ;  /* 0x0000000a180b7207 */ /* 0x000fe40005000000 */
[----:B------:R-:W-:-:S03]  /*1210*/  SEL R22, R12, RZ, P5 ;  /* 0x000000ff0c167207 */ /* 0x000fc60002800000 */
[----:B------:R-:W-:-:S04]  /*1220*/  IMAD.IADD R23, R16, 0x1, R11 ;  /* 0x0000000110177824 */ /* 0x000fc800078e020b */
[----:B------:R-:W-:-:S05]  /*1230*/  IMAD.IADD R11, R23, 0x1, R22 ;  /* 0x00000001170b7824 */ /* 0x000fca00078e0216 */
[C---:B------:R-:W-:Y:S01]  /*1240*/  ISETP.GE.AND P5, PT, R11.reuse, UR13, PT ;  /* 0x0000000d0b007c0c */ /* 0x040fe2000bfa6270 */
[----:B------:R-:W-:Y:S01]  /*1250*/  IMAD.WIDE R10, R11, 0x8, R6 ;  /* 0x000000080b0a7825 */ /* 0x000fe200078e0206 */
[----:B--2---:R1:W-:Y:S01]  /*1260*/  @!P4 STS.64 [R25], R18 ;  /* 0x000000121900c388 */ /* 0x0043e20000000a00 */
[----:B------:R-:W-:Y:S06]  /*1270*/  BAR.SYNC.DEFER_BLOCKING 0x0 ;  /* 0x0000000000007b1d */ /* 0x000fec0000010000 */
[----:B------:R1:W-:Y:S02]  /*1280*/  @!P3 STG.E.64 desc[UR10][R2.64], R4 ;  /* 0x000000040200b986 */ /* 0x0003e4000c101b0a */
[----:B------:R-:W-:Y:S06]  /*1290*/  BAR.SYNC.DEFER_BLOCKING 0x0 ;  /* 0x0000000000007b1d */ /* 0x000fec0000010000 */
[----:B------:R-:W2:Y:S01]  /*12a0*/  @!P5 LDG.E.64 R20, desc[UR10][R10.64] ;  /* 0x0000000a0a14d981 */ /* 0x000ea2000c1e1b00 */
[----:B------:R-:W-:Y:S01]  /*12b0*/  IMAD R27, R0, 0x8, R25 ;  /* 0x00000008001b7824 */ /* 0x000fe200078e0219 */
[----:B------:R-:W-:-:S04]  /*12c0*/  IADD3 R23, PT, PT, R23, UR5, R22 ;  /* 0x0000000517177c10 */ /* 0x000fc8000fffe016 */
[----:B------:R-:W-:-:S13]  /*12d0*/  ISETP.GE.AND P3, PT, R23, UR13, PT ;  /* 0x0000000d17007c0c */ /* 0x000fda000bf66270 */
[----:B------:R-:W-:Y:S01]  /*12e0*/  @!P3 IMAD.WIDE R22, R23, 0x8, R6 ;  /* 0x000000081716b825 */ /* 0x000fe200078e0206 */
[----:B--2---:R1:W-:Y:S01]  /*12f0*/  @!P5 STS.64 [R27], R20 ;  /* 0x000000141b00d388 */ /* 0x0043e20000000a00 */
[----:B------:R-:W-:Y:S08]  /*1300*/  BAR.SYNC.DEFER_BLOCKING 0x0 ;  /* 0x0000000000007b1d */ /* 0x000ff00000010000 */
[----:B------:R-:W-:Y:S06]  /*1310*/  BAR.SYNC.DEFER_BLOCKING 0x0 ;  /* 0x0000000000007b1d */ /* 0x000fec0000010000 */
[----:B------:R-:W2:Y:S01]  /*1320*/  @!P3 LDG.E.64 R22, desc[UR10][R22.64] ;  /* 0x0000000a1616b981 */ /* 0x000ea2000c1e1b00 */
[----:B------:R-:W-:-:S03]  /*1330*/  IADD3 R28, PT, PT, R28, R0, RZ ;  /* 0x000000001c1c7210 */ /* 0x000fc60007ffe0ff */
[----:B--2---:R1:W-:Y:S01]  /*1340*/  @!P3 STS.64 [R27], R22 ;  /* 0x000000161b00b388 */ /* 0x0043e20000000a00 */
[----:B------:R-:W-:Y:S01]  /*1350*/  BAR.SYNC.DEFER_BLOCKING 0x0 ;  /* 0x0000000000007b1d */ /* 0x000fe20000010000 */
[----:B------:R-:W-:-:S05]  /*1360*/  ISETP.GE.AND P3, PT, R28, UR14, PT ;  /* 0x0000000e1c007c0c */ /* 0x000fca000bf66270 */
[----:B------:R1:W-:Y:S08]  /*1370*/  @!P5 STG.E.64 desc[UR10][R10.64], R4 ;  /* 0x000000040a00d986 */ /* 0x0003f0000c101b0a */
[----:B------:R-:W-:Y:S05]  /*1380*/  @!P3 BRA `(.L_x_6) ;  /* 0xfffffff800ecb947 */ /* 0x000fea000383ffff */
.L_x_4:
[----:B------:R-:W-:Y:S05]  /*1390*/  BSYNC.RECONVERGENT B0 ;  /* 0x0000000000007941 */ /* 0x000fea0003800200 */
.L_x_3:
[----:B------:R-:W-:-:S05]  /*13a0*/  VIADD R13, R13, 0x1 ;  /* 0x000000010d0d7836 */ /* 0x000fca0000000000 */
[----:B------:R-:W-:-:S13]  /*13b0*/  ISETP.NE.AND P2, PT, R13, R8, PT ;  /* 0x000000080d00720c */ /* 0x000fda0003f45270 */
[----:B------:R-:W-:Y:S05]  /*13c0*/  @P2 BRA `(.L_x_7) ;  /* 0xfffffff000b42947 */ /* 0x000fea000383ffff */
[----:B------:R-:W-:Y:S05]  /*13d0*/  EXIT ;  /* 0x000000000000794d */ /* 0x000fea0003800000 */
        .weak           $__internal_0_$__cuda_sm3x_div_rn_noftz_f32_slowpath
        .type           $__internal_0_$__cuda_sm3x_div_rn_noftz_f32_slowpath,@function
        .size           $__internal_0_$__cuda_sm3x_div_rn_noftz_f32_slowpath,(.L_x_17 - $__internal_0_$__cuda_sm3x_div_rn_noftz_f32_slowpath)
$__internal_0_$__cuda_sm3x_div_rn_noftz_f32_slowpath:
[--C-:B------:R-:W-:Y:S02]  /*13e0*/  SHF.R.U32.HI R5, RZ, 0x17, R3.reuse ;  /* 0x00000017ff057819 */ /* 0x100fe40000011603 */
[----:B------:R-:W-:Y:S02]  /*13f0*/  SHF.R.U32.HI R4, RZ, 0x17, R0 ;  /* 0x00000017ff047819 */ /* 0x000fe40000011600 */
[----:B------:R-:W-:Y:S01]  /*1400*/  LOP3.LUT R14, R5, 0xff, RZ, 0xc0, !PT ;  /* 0x000000ff050e7812 */ /* 0x000fe200078ec0ff */
[----:B------:R-:W-:Y:S01]  /*1410*/  IMAD.MOV.U32 R5, RZ, RZ, R3 ;  /* 0x000000ffff057224 */ /* 0x000fe200078e0003 */
[----:B------:R-:W-:-:S03]  /*1420*/  LOP3.LUT R10, R4, 0xff, RZ, 0xc0, !PT ;  /* 0x000000ff040a7812 */ /* 0x000fc600078ec0ff */
[----:B------:R-:W-:Y:S02]  /*1430*/  VIADD R7, R14, 0xffffffff ;  /* 0xffffffff0e077836 */ /* 0x000fe40000000000 */
[----:B------:R-:W-:-:S03]  /*1440*/  VIADD R6, R10, 0xffffffff ;  /* 0xffffffff0a067836 */ /* 0x000fc60000000000 */
[----:B------:R-:W-:-:S04]  /*1450*/  ISETP.GT.U32.AND P0, PT, R7, 0xfd, PT ;  /* 0x000000fd0700780c */ /* 0x000fc80003f04070 */
[----:B------:R-:W-:-:S13]  /*1460*/  ISETP.GT.U32.OR P0, PT, R6, 0xfd, P0 ;  /* 0x000000fd0600780c */ /* 0x000fda0000704470 */
[----:B------:R-:W-:Y:S01]  /*1470*/  @!P0 IMAD.MOV.U32 R4, RZ, RZ, RZ ;  /* 0x000000ffff048224 */ /* 0x000fe200078e00ff */
[----:B------:R-:W-:Y:S06]  /*1480*/  @!P0 BRA `(.L_x_8) ;  /* 0x00000000005c8947 */ /* 0x000fec0003800000 */
[----:B------:R-:W-:Y:S02]  /*1490*/  FSETP.GTU.FTZ.AND P0, PT, |R0|, +INF , PT ;  /* 0x7f8000000000780b */ /* 0x000fe40003f1c200 */
[----:B------:R-:W-:-:S04]  /*14a0*/  FSETP.GTU.FTZ.AND P1, PT, |R3|, +INF , PT ;  /* 0x7f8000000300780b */ /* 0x000fc80003f3c200 */
[----:B------:R-:W-:-:S13]  /*14b0*/  PLOP3.LUT P0, PT, P0, P1, PT, 0xf8, 0x8f ;  /* 0x00000000008f781c */ /* 0x000fda0000703f70 */
[----:B------:R-:W-:Y:S05]  /*14c0*/  @P0 BRA `(.L_x_9) ;  /* 0x0000000400440947 */ /* 0x000fea0003800000 */
[----:B------:R-:W-:-:S13]  /*14d0*/  LOP3.LUT P0, RZ, R5, 0x7fffffff, R0, 0xc8, !PT ;  /* 0x7fffffff05ff7812 */ /* 0x000fda000780c800 */
[----:B------:R-:W-:Y:S05]  /*14e0*/  @!P0 BRA `(.L_x_10) ;  /* 0x0000000400348947 */ /* 0x000fea0003800000 */
[C---:B------:R-:W-:Y:S02]  /*14f0*/  FSETP.NEU.FTZ.AND P0, PT, |R0|.reuse, +INF , PT ;  /* 0x7f8000000000780b */ /* 0x040fe40003f1d200 */
[----:B------:R-:W-:Y:S02]  /*1500*/  FSETP.NEU.FTZ.AND P2, PT, |R3|, +INF , PT ;  /* 0x7f8000000300780b */ /* 0x000fe40003f5d200 */
[----:B------:R-:W-:-:S11]  /*1510*/  FSETP.NEU.FTZ.AND P1, PT, |R0|, +INF , PT ;  /* 0x7f8000000000780b */ /* 0x000fd60003f3d200 */
[----:B------:R-:W-:Y:S05]  /*1520*/  @!P2 BRA !P0, `(.L_x_10) ;  /* 0x000000040024a947 */ /* 0x000fea0004000000 */
[----:B------:R-:W-:-:S04]  /*1530*/  LOP3.LUT P0, RZ, R0, 0x7fffffff, RZ, 0xc0, !PT ;  /* 0x7fffffff00ff7812 */ /* 0x000fc8000780c0ff */
[----:B------:R-:W-:-:S13]  /*1540*/  PLOP3.LUT P0, PT, P2, P0, PT, 0x2f, 0xf2 ;  /* 0x0000000000f2781c */ /* 0x000fda0001700577 */
[----:B------:R-:W-:Y:S05]  /*1550*/  @P0 BRA `(.L_x_11) ;  /* 0x0000000400100947 */ /* 0x000fea0003800000 */
[----:B------:R-:W-:-:S04]  /*1560*/  LOP3.LUT P0, RZ, R5, 0x7fffffff, RZ, 0xc0, !PT ;  /* 0x7fffffff05ff7812 */ /* 0x000fc8000780c0ff */
[----:B------:R-:W-:-:S13]  /*1570*/  PLOP3.LUT P0, PT, P1, P0, PT, 0x2f, 0xf2 ;  /* 0x0000000000f2781c */ /* 0x000fda0000f00577 */
[----:B------:R-:W-:Y:S05]  /*1580*/  @P0 BRA `(.L_x_12) ;  /* 0x0000000000f80947 */ /* 0x000fea0003800000 */
[----:B------:R-:W-:Y:S02]  /*1590*/  ISETP.GE.AND P0, PT, R6, RZ, PT ;  /* 0x000000ff0600720c */ /* 0x000fe40003f06270 */
[----:B------:R-:W-:-:S11]  /*15a0*/  ISETP.GE.AND P1, PT, R7, RZ, PT ;  /* 0x000000ff0700720c */ /* 0x000fd60003f26270 */
[----:B------:R-:W-:Y:S01]  /*15b0*/  @P0 IMAD.MOV.U32 R4, RZ, RZ, RZ ;  /* 0x000000ffff040224 */ /* 0x000fe200078e00ff */
[----:B------:R-:W-:Y:S01]  /*15c0*/  @!P0 MOV R4, 0xffffffc0 ;  /* 0xffffffc000048802 */ /* 0x000fe20000000f00 */
[----:B------:R-:W-:Y:S01]  /*15d0*/  @!P0 FFMA R0, R0, 1.84467440737095516160e+19, RZ ;  /* 0x5f80000000008823 */ /* 0x000fe200000000ff */
[----:B------:R-:W-:-:S03]  /*15e0*/  @!P1 FFMA R5, R3, 1.84467440737095516160e+19, RZ ;  /* 0x5f80000003059823 */ /* 0x000fc600000000ff */
[----:B------:R-:W-:-:S07]  /*15f0*/  @!P1 VIADD R4, R4, 0x40 ;  /* 0x0000004004049836 */ /* 0x000fce0000000000 */
.L_x_8:
[----:B------:R-:W-:-:S05]  /*1600*/  LEA R6, R14, 0xc0800000, 0x17 ;  /* 0xc08000000e067811 */ /* 0x000fca00078eb8ff */
[----:B------:R-:W-:Y:S02]  /*1610*/  IMAD.IADD R6, R5, 0x1, -R6 ;  /* 0x0000000105067824 */ /* 0x000fe400078e0a06 */
[----:B------:R-:W-:Y:S02]  /*1620*/  VIADD R5, R10, 0xffffff81 ;  /* 0xffffff810a057836 */ /* 0x000fe40000000000 */
[----:B------:R-:W0:Y:S01]  /*1630*/  MUFU.RCP R7, R6 ;  /* 0x0000000600077308 */ /* 0x000e220000001000 */
[----:B------:R-:W-:Y:S01]  /*1640*/  FADD.FTZ R11, -R6, -RZ ;  /* 0x800000ff060b7221 */ /* 0x000fe20000010100 */
[----:B------:R-:W-:-:S03]  /*1650*/  IMAD R0, R5, -0x800000, R0 ;  /* 0xff80000005007824 */ /* 0x000fc600078e0200 */
[----:B0-----:R-:W-:-:S04]  /*1660*/  FFMA R10, R7, R11, 1 ;  /* 0x3f800000070a7423 */ /* 0x001fc8000000000b */
[----:B------:R-:W-:-:S04]  /*1670*/  FFMA R16, R7, R10, R7 ;  /* 0x0000000a07107223 */ /* 0x000fc80000000007 */
[----:B------:R-:W-:-:S04]  /*1680*/  FFMA R7, R0, R16, RZ ;  /* 0x0000001000077223 */ /* 0x000fc800000000ff */
[----:B------:R-:W-:-:S04]  /*1690*/  FFMA R10, R11, R7, R0 ;  /* 0x000000070b0a7223 */ /* 0x000fc80000000000 */
[----:B------:R-:W-:Y:S01]  /*16a0*/  FFMA R15, R16, R10, R7 ;  /* 0x0000000a100f7223 */ /* 0x000fe20000000007 */
[----:B------:R-:W-:-:S03]  /*16b0*/  IADD3 R7, PT, PT, R5, 0x7f, -R14 ;  /* 0x0000007f05077810 */ /* 0x000fc60007ffe80e */
[----:B------:R-:W-:Y:S02]  /*16c0*/  FFMA R10, R11, R15, R0 ;  /* 0x0000000f0b0a7223 */ /* 0x000fe40000000000 */
[----:B------:R-:W-:Y:S02]  /*16d0*/  IMAD.IADD R7, R7, 0x1, R4 ;  /* 0x0000000107077824 */ /* 0x000fe400078e0204 */
[----:B------:R-:W-:-:S05]  /*16e0*/  FFMA R0, R16, R10, R15 ;  /* 0x0000000a10007223 */ /* 0x000fca000000000f */
[----:B------:R-:W-:-:S04]  /*16f0*/  SHF.R.U32.HI R5, RZ, 0x17, R0 ;  /* 0x00000017ff057819 */ /* 0x000fc80000011600 */
[----:B------:R-:W-:-:S05]  /*1700*/  LOP3.LUT R5, R5, 0xff, RZ, 0xc0, !PT ;  /* 0x000000ff05057812 */ /* 0x000fca00078ec0ff */
[----:B------:R-:W-:-:S04]  /*1710*/  IMAD.IADD R11, R5, 0x1, R7 ;  /* 0x00000001050b7824 */ /* 0x000fc800078e0207 */
[----:B------:R-:W-:-:S05]  /*1720*/  VIADD R4, R11, 0xffffffff ;  /* 0xffffffff0b047836 */ /* 0x000fca0000000000 */
[----:B------:R-:W-:-:S13]  /*1730*/  ISETP.GE.U32.AND P0, PT, R4, 0xfe, PT ;  /* 0x000000fe0400780c */ /* 0x000fda0003f06070 */
[----:B------:R-:W-:Y:S05]  /*1740*/  @!P0 BRA `(.L_x_13) ;  /* 0x0000000000808947 */ /* 0x000fea0003800000 */
[----:B------:R-:W-:-:S13]  /*1750*/  ISETP.GT.AND P0, PT, R11, 0xfe, PT ;  /* 0x000000fe0b00780c */ /* 0x000fda0003f04270 */
[----:B------:R-:W-:Y:S05]  /*1760*/  @P0 BRA `(.L_x_14) ;  /* 0x00000000006c0947 */ /* 0x000fea0003800000 */
[----:B------:R-:W-:-:S13]  /*1770*/  ISETP.GE.AND P0, PT, R11, 0x1, PT ;  /* 0x000000010b00780c */ /* 0x000fda0003f06270 */
[----:B------:R-:W-:Y:S05]  /*1780*/  @P0 BRA `(.L_x_15) ;  /* 0x0000000000980947 */ /* 0x000fea0003800000 */
[----:B------:R-:W-:Y:S02]  /*1790*/  ISETP.GE.AND P0, PT, R11, -0x18, PT ;  /* 0xffffffe80b00780c */ /* 0x000fe40003f06270 */
[----:B------:R-:W-:-:S11]  /*17a0*/  LOP3.LUT R0, R0, 0x80000000, RZ, 0xc0, !PT ;  /* 0x8000000000007812 */ /* 0x000fd600078ec0ff */
[----:B------:R-:W-:Y:S05]  /*17b0*/  @!P0 BRA `(.L_x_15) ;  /* 0x00000000008c8947 */ /* 0x000fea0003800000 */
[CCC-:B------:R-:W-:Y:S01]  /*17c0*/  FFMA.RZ R4, R16.reuse, R10.reuse, R15.reuse ;  /* 0x0000000a10047223 */ /* 0x1c0fe2000000c00f */
[C---:B------:R-:W-:Y:S01]  /*17d0*/  IADD3 R7, PT, PT, R11.reuse, 0x20, RZ ;  /* 0x000000200b077810 */ /* 0x040fe20007ffe0ff */
[-CC-:B------:R-:W-:Y:S01]  /*17e0*/  FFMA.RM R5, R16, R10.reuse, R15.reuse ;  /* 0x0000000a10057223 */ /* 0x180fe2000000400f */
[C---:B------:R-:W-:Y:S02]  /*17f0*/  ISETP.NE.AND P2, PT, R11.reuse, RZ, PT ;  /* 0x000000ff0b00720c */ /* 0x040fe40003f45270 */
[----:B------:R-:W-:Y:S01]  /*1800*/  LOP3.LUT R6, R4, 0x7fffff, RZ, 0xc0, !PT ;  /* 0x007fffff04067812 */ /* 0x000fe200078ec0ff */
[----:B------:R-:W-:Y:S01]  /*1810*/  FFMA.RP R4, R16, R10, R15 ;  /* 0x0000000a10047223 */ /* 0x000fe2000000800f */
[----:B------:R-:W-:Y:S01]  /*1820*/  IMAD.MOV R10, RZ, RZ, -R11 ;  /* 0x000000ffff0a7224 */ /* 0x000fe200078e0a0b */
[----:B------:R-:W-:Y:S02]  /*1830*/  ISETP.NE.AND P1, PT, R11, RZ, PT ;  /* 0x000000ff0b00720c */ /* 0x000fe40003f25270 */
[----:B------:R-:W-:-:S02]  /*1840*/  LOP3.LUT R6, R6, 0x800000, RZ, 0xfc, !PT ;  /* 0x0080000006067812 */ /* 0x000fc400078efcff */
[----:B------:R-:W-:Y:S02]  /*1850*/  FSETP.NEU.FTZ.AND P0, PT, R4, R5, PT ;  /* 0x000000050400720b */ /* 0x000fe40003f1d000 */
[----:B------:R-:W-:Y:S02]  /*1860*/  SHF.L.U32 R7, R6, R7, RZ ;  /* 0x0000000706077219 */ /* 0x000fe400000006ff */
[----:B------:R-:W-:Y:S02]  /*1870*/  SEL R5, R10, RZ, P2 ;  /* 0x000000ff0a057207 */ /* 0x000fe40001000000 */
[----:B------:R-:W-:Y:S02]  /*1880*/  ISETP.NE.AND P1, PT, R7, RZ, P1 ;  /* 0x000000ff0700720c */ /* 0x000fe40000f25270 */
[----:B------:R-:W-:Y:S02]  /*1890*/  SHF.R.U32.HI R5, RZ, R5, R6 ;  /* 0x00000005ff057219 */ /* 0x000fe40000011606 */
[----:B------:R-:W-:-:S02]  /*18a0*/  PLOP3.LUT P0, PT, P0, P1, PT, 0xf8, 0x8f ;  /* 0x00000000008f781c */ /* 0x000fc40000703f70 */
[----:B------:R-:W-:Y:S02]  /*18b0*/  SHF.R.U32.HI R7, RZ, 0x1, R5 ;  /* 0x00000001ff077819 */ /* 0x000fe40000011605 */
[----:B------:R-:W-:-:S04]  /*18c0*/  SEL R4, RZ, 0x1, !P0 ;  /* 0x00000001ff047807 */ /* 0x000fc80004000000 */
[----:B------:R-:W-:-:S04]  /*18d0*/  LOP3.LUT R4, R4, 0x1, R7, 0xf8, !PT ;  /* 0x0000000104047812 */ /* 0x000fc800078ef807 */
[----:B------:R-:W-:-:S05]  /*18e0*/  LOP3.LUT R4, R4, R5, RZ, 0xc0, !PT ;  /* 0x0000000504047212 */ /* 0x000fca00078ec0ff */
[----:B------:R-:W-:-:S05]  /*18f0*/  IMAD.IADD R7, R7, 0x1, R4 ;  /* 0x0000000107077824 */ /* 0x000fca00078e0204 */
[----:B------:R-:W-:Y:S01]  /*1900*/  LOP3.LUT R0, R7, R0, RZ, 0xfc, !PT ;  /* 0x0000000007007212 */ /* 0x000fe200078efcff */
[----:B------:R-:W-:Y:S06]  /*1910*/  BRA `(.L_x_15) ;  /* 0x0000000000347947 */ /* 0x000fec0003800000 */
.L_x_14:
[----:B------:R-:W-:-:S04]  /*1920*/  LOP3.LUT R0, R0, 0x80000000, RZ, 0xc0, !PT ;  /* 0x8000000000007812 */ /* 0x000fc800078ec0ff */
[----:B------:R-:W-:Y:S01]  /*1930*/  LOP3.LUT R0, R0, 0x7f800000, RZ, 0xfc, !PT ;  /* 0x7f80000000007812 */ /* 0x000fe200078efcff */
[----:B------:R-:W-:Y:S06]  /*1940*/  BRA `(.L_x_15) ;  /* 0x0000000000287947 */ /* 0x000fec0003800000 */
.L_x_13:
[----:B------:R-:W-:Y:S01]  /*1950*/  IMAD R0, R7, 0x800000, R0 ;  /* 0x0080000007007824 */ /* 0x000fe200078e0200 */
[----:B------:R-:W-:Y:S06]  /*1960*/  BRA `(.L_x_15) ;  /* 0x0000000000207947 */ /* 0x000fec0003800000 */
.L_x_12:
[----:B------:R-:W-:-:S04]  /*1970*/  LOP3.LUT R0, R5, 0x80000000, R0, 0x48, !PT ;  /* 0x8000000005007812 */ /* 0x000fc800078e4800 */
[----:B------:R-:W-:Y:S01]  /*1980*/  LOP3.LUT R0, R0, 0x7f800000, RZ, 0xfc, !PT ;  /* 0x7f80000000007812 */ /* 0x000fe200078efcff */
[----:B------:R-:W-:Y:S06]  /*1990*/  BRA `(.L_x_15) ;  /* 0x0000000000147947 */ /* 0x000fec0003800000 */
.L_x_11:
[----:B------:R-:W-:Y:S01]  /*19a0*/  LOP3.LUT R0, R5, 0x80000000, R0, 0x48, !PT ;  /* 0x8000000005007812 */ /* 0x000fe200078e4800 */
[----:B------:R-:W-:Y:S06]  /*19b0*/  BRA `(.L_x_15) ;  /* 0x00000000000c7947 */ /* 0x000fec0003800000 */
.L_x_10:
[----:B------:R-:W0:Y:S01]  /*19c0*/  MUFU.RSQ R0, -QNAN ;  /* 0xffc0000000007908 */ /* 0x000e220000001400 */
[----:B------:R-:W-:Y:S05]  /*19d0*/  BRA `(.L_x_15) ;  /* 0x0000000000047947 */ /* 0x000fea0003800000 */
.L_x_9:
[----:B------:R-:W-:-:S07]  /*19e0*/  FADD.FTZ R0, R0, R3 ;  /* 0x0000000300007221 */ /* 0x000fce0000010000 */
.L_x_15:
[----:B------:R-:W-:Y:S02]  /*19f0*/  IMAD.MOV.U32 R4, RZ, RZ, R2 ;  /* 0x000000ffff047224 */ /* 0x000fe400078e0002 */
[----:B------:R-:W-:-:S04]  /*1a00*/  IMAD.MOV.U32 R5, RZ, RZ, 0x0 ;  /* 0x00000000ff057424 */ /* 0x000fc800078e00ff */
[----:B0-----:R-:W-:Y:S05]  /*1a10*/  RET.REL.NODEC R4 `(_Z16two_qubit_kernelP6float2iiii) ;  /* 0xffffffe404787950 */ /* 0x001fea0003c3ffff */
.L_x_16:
[----:B------:R-:W-:-:S00]  /*1a20*/  BRA `(.L_x_16) ;  /* 0xfffffffc00fc7947 */ /* 0x000fc0000383ffff */
[----:B------:R-:W-:-:S00]  /*1a30*/  NOP ;  /* 0x0000000000007918 */ /* 0x000fc00000000000 */
        /* <DEDUP_REMOVED lines=12> */
.L_x_17:


//--------------------- .nv.shared._Z16two_qubit_kernelP6float2iiii --------------------------
	.section	.nv.shared._Z16two_qubit_kernelP6float2iiii,"aw",@nobits
	.sectionflags	@""
	.align	16
	.zero		1024


//--------------------- .nv.shared.reserved.0     --------------------------
	.section	.nv.shared.reserved.0,"aw",@nobits
	.weak		__nv_reservedSMEM_offset_0_alias
	.size		__nv_reservedSMEM_offset_0_alias, 0, 64
	.other		__nv_reservedSMEM_offset_0_alias,@"STO_CUDA_RESERVED_SHARED STV_DEFAULT"
__nv_reservedSMEM_offset_0_alias:
	.zero		0
	.zero		64


//--------------------- .nv.constant0._Z16two_qubit_kernelP6float2iiii --------------------------
	.section	.nv.constant0._Z16two_qubit_kernelP6float2iiii,"a",@progbits
	.sectionflags	@""
	.align	4
.nv.constant0._Z16two_qubit_kernelP6float2iiii:
	.zero		920


//--------------------- SYMBOLS --------------------------

	.type		.nv.reservedSmem.offset0,@object
	.size		.nv.reservedSmem.offset0,0x4
	.type		.nv.reservedSmem.cap,@object
	.size		.nv.reservedSmem.cap,0x4
